	.target	sm_100a

	.elftype	@"ET_EXEC"


//--------------------- .note.nv.tkinfo           --------------------------
	.section	.note.nv.tkinfo,"",@"SHT_NOTE"
	.sectionflags	@"SHF_NOTE_NV_TKINFO"
	.tkinfo
        /*0018*/ 	.word	0x00000002
        /*0030*/ 	.string	""
        /*0030*/ 	.string	"ptxas"
        /*0030*/ 	.string	"Cuda compilation tools, release 13.0, V13.0.88"
        /*0030*/ 	.string	"Build cuda_13.0.r13.0/compiler.36424714_0"
        /*0030*/ 	.string	"-arch sm_100a -m 64 "



//--------------------- .note.nv.cuinfo           --------------------------
	.section	.note.nv.cuinfo,"",@"SHT_NOTE"
	.sectionflags	@"SHF_NOTE_NV_CUINFO"
        /*0018*/ 	.short	0x0002
        /*001a*/ 	.short	0x0064
        /*001c*/ 	.short	0x0082
	.zero		2


//--------------------- .nv.info                  --------------------------
	.section	.nv.info,"",@"SHT_CUDA_INFO"
	.align	4


	//----- nvinfo : EIATTR_REGCOUNT
	.align		4
        /*0000*/ 	.byte	0x04, 0x2f
        /*0002*/ 	.short	(.L_19 - .L_18)
	.align		4
.L_18:
        /*0004*/ 	.word	index@(_ZN7cutlass13device_kernelINS_4gemm6kernel13GemmUniversalIN4cute5tupleIJiiiiEEENS1_10collective13CollectiveMmaINS1_46MainloopSm100TmaUmmaWarpSpecializedBlockScaledILi13ELi2ELi2ENS5_IJNS4_1CILi2EEENSA_ILi1EEESC_EEEEENS5_IJNSA_ILi256EEENSA_ILi128EEESG_EEENS5_IJNS_12float_e2m1_tENS_13float_ue4m3_tEEEENS5_IJNS5_IJlSC_lEEENS4_6LayoutINS5_IJNS5_IJNS5_IJNSA_ILi32EEENSA_ILi4EEEEEEiEEENS5_IJNS5_IJNSA_ILi16EEESO_EEEiEEENS5_IJSC_iEEEEEENS5_IJST_NS5_IJNS5_IJNSA_ILi0EEESC_EEENSA_ILi512EEEEEENS5_IJSW_iEEEEEEEEEEESK_S13_NS4_8TiledMMAINS4_8MMA_AtomIJNS4_23SM100_MMA_MXF4_2x1SM_SSISI_SI_fSJ_Li256ELi128ELi16ELNS4_4UMMA5MajorE0ELS18_0ELNS17_7ScaleInE0ELS19_0EEEEEENSM_INS5_IJSC_SC_SC_EEENS5_IJSW_SW_SW_EEEEENS5_IJNS4_10UnderscoreES1F_S1F_EEEEENS5_IJNS4_18SM100_TMA_2SM_LOADES1I_EEENS5_IJNS4_14ComposedLayoutINS4_7SwizzleILi2ELi4ELi3EEENS4_18smem_ptr_flag_bitsILi4EEENSM_INS5_IJNSA_ILi8EEESG_EEENS5_IJSG_SC_EEEEEEENSM_INS5_IJNS5_IJNS5_IJSP_SC_EEESS_EEESC_NS5_IJSC_SB_EEEEEENS5_IJNS5_IJNS5_IJSS_SY_EEESX_EEESW_NS5_IJSO_SY_EEEEEEEEEEEvNS4_8identityENS5_IJS1I_NS4_28SM100_TMA_2SM_LOAD_MULTICASTEEEES23_vS24_EENS_8epilogue10collective18CollectiveEpilogueINS28_23Sm100TmaWarpSpecializedILi4ELi2ELi32ELb1ELb0EEEJNS5_IJSG_SG_SG_EEENS5_IJNSM_ISG_SC_EENSM_ISN_SC_EEEEENS_10bfloat16_tESL_S2H_SL_NS28_6fusion15FusionCallbacksIS2C_NS2I_17LinearCombinationIS2H_fS2H_fLNS_15FloatRoundStyleE2EEES2D_S2G_JEEENS4_5SM1004TMEM4LOAD26SM100_TMEM_LOAD_32dp32b32xENS4_13SM90_TMA_LOADENS1K_IS1M_NS1N_ILi16EEENSM_INS5_IJS1P_SN_EEENS5_IJSN_SC_EEEEEEENS4_39AutoVectorizingCopyWithAssumedAlignmentILi128EEENS4_14SM90_TMA_STOREES2X_S2Z_S2Z_EEEvvEEEEvNT_6ParamsE)
        /*0008*/ 	.word	0x00000076


	//----- nvinfo : EIATTR_FRAME_SIZE
	.align		4
.L_19:
        /*000c*/ 	.byte	0x04, 0x11
        /*000e*/ 	.short	(.L_21 - .L_20)
	.align		4
.L_20:
        /*0010*/ 	.word	index@($__internal_2_$__cuda_sm10x_tcgen05_guardrail_trap_unallocated_columns_being_dealloced)
        /*0014*/ 	.word	0x00000000


	//----- nvinfo : EIATTR_FRAME_SIZE
	.align		4
.L_21:
        /*0018*/ 	.byte	0x04, 0x11
        /*001a*/ 	.short	(.L_23 - .L_22)
	.align		4
.L_22:
        /*001c*/ 	.word	index@($__internal_1_$__cuda_sm10x_tcgen05_guardrail_trap_phase_invalid_during_alloc)
        /*0020*/ 	.word	0x00000000


	//----- nvinfo : EIATTR_FRAME_SIZE
	.align		4
.L_23:
        /*0024*/ 	.byte	0x04, 0x11
        /*0026*/ 	.short	(.L_25 - .L_24)
	.align		4
.L_24:
        /*0028*/ 	.word	index@($__internal_0_$__cuda_sm10x_tcgen05_guardrail_trap_col_being_dealloced_not_returned_by_alloc)
        /*002c*/ 	.word	0x00000000


	//----- nvinfo : EIATTR_FRAME_SIZE
	.align		4
.L_25:
        /*0030*/ 	.byte	0x04, 0x11
        /*0032*/ 	.short	(.L_27 - .L_26)
	.align		4
.L_26:
        /*0034*/ 	.word	index@(_ZN7cutlass13device_kernelINS_4gemm6kernel13GemmUniversalIN4cute5tupleIJiiiiEEENS1_10collective13CollectiveMmaINS1_46MainloopSm100TmaUmmaWarpSpecializedBlockScaledILi13ELi2ELi2ENS5_IJNS4_1CILi2EEENSA_ILi1EEESC_EEEEENS5_IJNSA_ILi256EEENSA_ILi128EEESG_EEENS5_IJNS_12float_e2m1_tENS_13float_ue4m3_tEEEENS5_IJNS5_IJlSC_lEEENS4_6LayoutINS5_IJNS5_IJNS5_IJNSA_ILi32EEENSA_ILi4EEEEEEiEEENS5_IJNS5_IJNSA_ILi16EEESO_EEEiEEENS5_IJSC_iEEEEEENS5_IJST_NS5_IJNS5_IJNSA_ILi0EEESC_EEENSA_ILi512EEEEEENS5_IJSW_iEEEEEEEEEEESK_S13_NS4_8TiledMMAINS4_8MMA_AtomIJNS4_23SM100_MMA_MXF4_2x1SM_SSISI_SI_fSJ_Li256ELi128ELi16ELNS4_4UMMA5MajorE0ELS18_0ELNS17_7ScaleInE0ELS19_0EEEEEENSM_INS5_IJSC_SC_SC_EEENS5_IJSW_SW_SW_EEEEENS5_IJNS4_10UnderscoreES1F_S1F_EEEEENS5_IJNS4_18SM100_TMA_2SM_LOADES1I_EEENS5_IJNS4_14ComposedLayoutINS4_7SwizzleILi2ELi4ELi3EEENS4_18smem_ptr_flag_bitsILi4EEENSM_INS5_IJNSA_ILi8EEESG_EEENS5_IJSG_SC_EEEEEEENSM_INS5_IJNS5_IJNS5_IJSP_SC_EEESS_EEESC_NS5_IJSC_SB_EEEEEENS5_IJNS5_IJNS5_IJSS_SY_EEESX_EEESW_NS5_IJSO_SY_EEEEEEEEEEEvNS4_8identityENS5_IJS1I_NS4_28SM100_TMA_2SM_LOAD_MULTICASTEEEES23_vS24_EENS_8epilogue10collective18CollectiveEpilogueINS28_23Sm100TmaWarpSpecializedILi4ELi2ELi32ELb1ELb0EEEJNS5_IJSG_SG_SG_EEENS5_IJNSM_ISG_SC_EENSM_ISN_SC_EEEEENS_10bfloat16_tESL_S2H_SL_NS28_6fusion15FusionCallbacksIS2C_NS2I_17LinearCombinationIS2H_fS2H_fLNS_15FloatRoundStyleE2EEES2D_S2G_JEEENS4_5SM1004TMEM4LOAD26SM100_TMEM_LOAD_32dp32b32xENS4_13SM90_TMA_LOADENS1K_IS1M_NS1N_ILi16EEENSM_INS5_IJS1P_SN_EEENS5_IJSN_SC_EEEEEEENS4_39AutoVectorizingCopyWithAssumedAlignmentILi128EEENS4_14SM90_TMA_STOREES2X_S2Z_S2Z_EEEvvEEEEvNT_6ParamsE)
        /*0038*/ 	.word	0x00000000


	//----- nvinfo : EIATTR_MIN_STACK_SIZE
	.align		4
.L_27:
        /*003c*/ 	.byte	0x04, 0x12
        /*003e*/ 	.short	(.L_29 - .L_28)
	.align		4
.L_28:
        /*0040*/ 	.word	index@(_ZN7cutlass13device_kernelINS_4gemm6kernel13GemmUniversalIN4cute5tupleIJiiiiEEENS1_10collective13CollectiveMmaINS1_46MainloopSm100TmaUmmaWarpSpecializedBlockScaledILi13ELi2ELi2ENS5_IJNS4_1CILi2EEENSA_ILi1EEESC_EEEEENS5_IJNSA_ILi256EEENSA_ILi128EEESG_EEENS5_IJNS_12float_e2m1_tENS_13float_ue4m3_tEEEENS5_IJNS5_IJlSC_lEEENS4_6LayoutINS5_IJNS5_IJNS5_IJNSA_ILi32EEENSA_ILi4EEEEEEiEEENS5_IJNS5_IJNSA_ILi16EEESO_EEEiEEENS5_IJSC_iEEEEEENS5_IJST_NS5_IJNS5_IJNSA_ILi0EEESC_EEENSA_ILi512EEEEEENS5_IJSW_iEEEEEEEEEEESK_S13_NS4_8TiledMMAINS4_8MMA_AtomIJNS4_23SM100_MMA_MXF4_2x1SM_SSISI_SI_fSJ_Li256ELi128ELi16ELNS4_4UMMA5MajorE0ELS18_0ELNS17_7ScaleInE0ELS19_0EEEEEENSM_INS5_IJSC_SC_SC_EEENS5_IJSW_SW_SW_EEEEENS5_IJNS4_10UnderscoreES1F_S1F_EEEEENS5_IJNS4_18SM100_TMA_2SM_LOADES1I_EEENS5_IJNS4_14ComposedLayoutINS4_7SwizzleILi2ELi4ELi3EEENS4_18smem_ptr_flag_bitsILi4EEENSM_INS5_IJNSA_ILi8EEESG_EEENS5_IJSG_SC_EEEEEEENSM_INS5_IJNS5_IJNS5_IJSP_SC_EEESS_EEESC_NS5_IJSC_SB_EEEEEENS5_IJNS5_IJNS5_IJSS_SY_EEESX_EEESW_NS5_IJSO_SY_EEEEEEEEEEEvNS4_8identityENS5_IJS1I_NS4_28SM100_TMA_2SM_LOAD_MULTICASTEEEES23_vS24_EENS_8epilogue10collective18CollectiveEpilogueINS28_23Sm100TmaWarpSpecializedILi4ELi2ELi32ELb1ELb0EEEJNS5_IJSG_SG_SG_EEENS5_IJNSM_ISG_SC_EENSM_ISN_SC_EEEEENS_10bfloat16_tESL_S2H_SL_NS28_6fusion15FusionCallbacksIS2C_NS2I_17LinearCombinationIS2H_fS2H_fLNS_15FloatRoundStyleE2EEES2D_S2G_JEEENS4_5SM1004TMEM4LOAD26SM100_TMEM_LOAD_32dp32b32xENS4_13SM90_TMA_LOADENS1K_IS1M_NS1N_ILi16EEENSM_INS5_IJS1P_SN_EEENS5_IJSN_SC_EEEEEEENS4_39AutoVectorizingCopyWithAssumedAlignmentILi128EEENS4_14SM90_TMA_STOREES2X_S2Z_S2Z_EEEvvEEEEvNT_6ParamsE)
        /*0044*/ 	.word	0x00000000
.L_29:


//--------------------- .nv.compat                --------------------------
	.section	.nv.compat,"",@"SHT_CUDA_COMPAT_INFO"
	.align	4
        /*0000*/ 	.byte	0x02, 0x09, 0x01, 0x00, 0x02, 0x02, 0x02, 0x00, 0x02, 0x05, 0x05, 0x00, 0x03, 0x07, 0x01, 0x01
        /*0010*/ 	.byte	0x02, 0x03, 0x01, 0x00, 0x02, 0x06, 0x01, 0x00, 0x04, 0x0b, 0x08, 0x00, 0x09, 0x00, 0x00, 0x00
        /*0020*/ 	.byte	0x00, 0x00, 0x00, 0x00


//--------------------- .nv.info._ZN7cutlass13device_kernelINS_4gemm6kernel13GemmUniversalIN4cute5tupleIJiiiiEEENS1_10collective13CollectiveMmaINS1_46MainloopSm100TmaUmmaWarpSpecializedBlockScaledILi13ELi2ELi2ENS5_IJNS4_1CILi2EEENSA_ILi1EEESC_EEEEENS5_IJNSA_ILi256EEENSA_ILi128EEESG_EEENS5_IJNS_12float_e2m1_tENS_13float_ue4m3_tEEEENS5_IJNS5_IJlSC_lEEENS4_6LayoutINS5_IJNS5_IJNS5_IJNSA_ILi32EEENSA_ILi4EEEEEEiEEENS5_IJNS5_IJNSA_ILi16EEESO_EEEiEEENS5_IJSC_iEEEEEENS5_IJST_NS5_IJNS5_IJNSA_ILi0EEESC_EEENSA_ILi512EEEEEENS5_IJSW_iEEEEEEEEEEESK_S13_NS4_8TiledMMAINS4_8MMA_AtomIJNS4_23SM100_MMA_MXF4_2x1SM_SSISI_SI_fSJ_Li256ELi128ELi16ELNS4_4UMMA5MajorE0ELS18_0ELNS17_7ScaleInE0ELS19_0EEEEEENSM_INS5_IJSC_SC_SC_EEENS5_IJSW_SW_SW_EEEEENS5_IJNS4_10UnderscoreES1F_S1F_EEEEENS5_IJNS4_18SM100_TMA_2SM_LOADES1I_EEENS5_IJNS4_14ComposedLayoutINS4_7SwizzleILi2ELi4ELi3EEENS4_18smem_ptr_flag_bitsILi4EEENSM_INS5_IJNSA_ILi8EEESG_EEENS5_IJSG_SC_EEEEEEENSM_INS5_IJNS5_IJNS5_IJSP_SC_EEESS_EEESC_NS5_IJSC_SB_EEEEEENS5_IJNS5_IJNS5_IJSS_SY_EEESX_EEESW_NS5_IJSO_SY_EEEEEEEEEEEvNS4_8identityENS5_IJS1I_NS4_28SM100_TMA_2SM_LOAD_MULTICASTEEEES23_vS24_EENS_8epilogue10collective18CollectiveEpilogueINS28_23Sm100TmaWarpSpecializedILi4ELi2ELi32ELb1ELb0EEEJNS5_IJSG_SG_SG_EEENS5_IJNSM_ISG_SC_EENSM_ISN_SC_EEEEENS_10bfloat16_tESL_S2H_SL_NS28_6fusion15FusionCallbacksIS2C_NS2I_17LinearCombinationIS2H_fS2H_fLNS_15FloatRoundStyleE2EEES2D_S2G_JEEENS4_5SM1004TMEM4LOAD26SM100_TMEM_LOAD_32dp32b32xENS4_13SM90_TMA_LOADENS1K_IS1M_NS1N_ILi16EEENSM_INS5_IJS1P_SN_EEENS5_IJSN_SC_EEEEEEENS4_39AutoVectorizingCopyWithAssumedAlignmentILi128EEENS4_14SM90_TMA_STOREES2X_S2Z_S2Z_EEEvvEEEEvNT_6ParamsE --------------------------
	.section	.nv.info._ZN7cutlass13device_kernelINS_4gemm6kernel13GemmUniversalIN4cute5tupleIJiiiiEEENS1_10collective13CollectiveMmaINS1_46MainloopSm100TmaUmmaWarpSpecializedBlockScaledILi13ELi2ELi2ENS5_IJNS4_1CILi2EEENSA_ILi1EEESC_EEEEENS5_IJNSA_ILi256EEENSA_ILi128EEESG_EEENS5_IJNS_12float_e2m1_tENS_13float_ue4m3_tEEEENS5_IJNS5_IJlSC_lEEENS4_6LayoutINS5_IJNS5_IJNS5_IJNSA_ILi32EEENSA_ILi4EEEEEEiEEENS5_IJNS5_IJNSA_ILi16EEESO_EEEiEEENS5_IJSC_iEEEEEENS5_IJST_NS5_IJNS5_IJNSA_ILi0EEESC_EEENSA_ILi512EEEEEENS5_IJSW_iEEEEEEEEEEESK_S13_NS4_8TiledMMAINS4_8MMA_AtomIJNS4_23SM100_MMA_MXF4_2x1SM_SSISI_SI_fSJ_Li256ELi128ELi16ELNS4_4UMMA5MajorE0ELS18_0ELNS17_7ScaleInE0ELS19_0EEEEEENSM_INS5_IJSC_SC_SC_EEENS5_IJSW_SW_SW_EEEEENS5_IJNS4_10UnderscoreES1F_S1F_EEEEENS5_IJNS4_18SM100_TMA_2SM_LOADES1I_EEENS5_IJNS4_14ComposedLayoutINS4_7SwizzleILi2ELi4ELi3EEENS4_18smem_ptr_flag_bitsILi4EEENSM_INS5_IJNSA_ILi8EEESG_EEENS5_IJSG_SC_EEEEEEENSM_INS5_IJNS5_IJNS5_IJSP_SC_EEESS_EEESC_NS5_IJSC_SB_EEEEEENS5_IJNS5_IJNS5_IJSS_SY_EEESX_EEESW_NS5_IJSO_SY_EEEEEEEEEEEvNS4_8identityENS5_IJS1I_NS4_28SM100_TMA_2SM_LOAD_MULTICASTEEEES23_vS24_EENS_8epilogue10collective18CollectiveEpilogueINS28_23Sm100TmaWarpSpecializedILi4ELi2ELi32ELb1ELb0EEEJNS5_IJSG_SG_SG_EEENS5_IJNSM_ISG_SC_EENSM_ISN_SC_EEEEENS_10bfloat16_tESL_S2H_SL_NS28_6fusion15FusionCallbacksIS2C_NS2I_17LinearCombinationIS2H_fS2H_fLNS_15FloatRoundStyleE2EEES2D_S2G_JEEENS4_5SM1004TMEM4LOAD26SM100_TMEM_LOAD_32dp32b32xENS4_13SM90_TMA_LOADENS1K_IS1M_NS1N_ILi16EEENSM_INS5_IJS1P_SN_EEENS5_IJSN_SC_EEEEEEENS4_39AutoVectorizingCopyWithAssumedAlignmentILi128EEENS4_14SM90_TMA_STOREES2X_S2Z_S2Z_EEEvvEEEEvNT_6ParamsE,"",@"SHT_CUDA_INFO"
	.sectionflags	@""
	.align	4


	//----- nvinfo : EIATTR_CUDA_API_VERSION
	.align		4
        /*0000*/ 	.byte	0x04, 0x37
        /*0002*/ 	.short	(.L_31 - .L_30)
.L_30:
        /*0004*/ 	.word	0x00000082


	//----- nvinfo : EIATTR_KPARAM_INFO
	.align		4
.L_31:
        /*0008*/ 	.byte	0x04, 0x17
        /*000a*/ 	.short	(.L_33 - .L_32)
.L_32:
        /*000c*/ 	.word	0x00000000
        /*0010*/ 	.short	0x0000
        /*0012*/ 	.short	0x0000
        /*0014*/ 	.byte	0x00, 0xf0, 0x01, 0x30


	//----- nvinfo : EIATTR_AT_ENTRY_FRAGMENTS
	.align		4
.L_33:
        /*0018*/ 	.byte	0x04, 0x4f
        /*001a*/ 	.short	(.L_35 - .L_34)


	//   ....[0]....
.L_34:
        /*001c*/ 	.word	0x00000007


	//----- nvinfo : EIATTR_RESERVED_SMEM_USED
	.align		4
.L_35:
        /*0020*/ 	.byte	0x01, 0x41
	.zero		2


	//----- nvinfo : EIATTR_SPARSE_MMA_MASK
	.align		4
        /*0024*/ 	.byte	0x03, 0x50
        /*0026*/ 	.short	0x0000


	//----- nvinfo : EIATTR_TCGEN05_2CTA_USED
	.align		4
        /*0028*/ 	.byte	0x01, 0x52
	.zero		2


	//----- nvinfo : EIATTR_MAXREG_COUNT
	.align		4
        /*002c*/ 	.byte	0x03, 0x1b
        /*002e*/ 	.short	0x00ff


	//----- nvinfo : EIATTR_NUM_BARRIERS
	.align		4
        /*0030*/ 	.byte	0x02, 0x4c
        /*0032*/ 	.byte	0x07
	.zero		1


	//----- nvinfo : EIATTR_EXTERNS
	.align		4
        /*0034*/ 	.byte	0x04, 0x0f
        /*0036*/ 	.short	(.L_37 - .L_36)


	//   ....[0]....
	.align		4
.L_36:
        /*0038*/ 	.word	index@(__assertfail)


	//----- nvinfo : EIATTR_MERCURY_ISA_VERSION
	.align		4
.L_37:
        /*003c*/ 	.byte	0x03, 0x5f
        /*003e*/ 	.short	0x0101


	//----- nvinfo : EIATTR_INT_WARP_WIDE_INSTR_OFFSETS
	.align		4
        /*0040*/ 	.byte	0x04, 0x31
        /*0042*/ 	.short	(.L_39 - .L_38)


	//   ....[0]....
.L_38:
        /*0044*/ 	.word	0x00000ea0


	//   ....[1]....
        /*0048*/ 	.word	0x00000f40


	//   ....[2]....
        /*004c*/ 	.word	0x00004b90


	//   ....[3]....
        /*0050*/ 	.word	0x00004bb0


	//   ....[4]....
        /*0054*/ 	.word	0x00004be0


	//   ....[5]....
        /*0058*/ 	.word	0x000057a0


	//   ....[6]....
        /*005c*/ 	.word	0x00005800


	//   ....[7]....
        /*0060*/ 	.word	0x000058f0


	//   ....[8]....
        /*0064*/ 	.word	0x00005970


	//   ....[9]....
        /*0068*/ 	.word	0x00005a70


	//   ....[10]....
        /*006c*/ 	.word	0x00005b00


	//   ....[11]....
        /*0070*/ 	.word	0x00005c00


	//   ....[12]....
        /*0074*/ 	.word	0x00005cb0


	//----- nvinfo : EIATTR_COOP_GROUP_MASK_REGIDS
	.align		4
.L_39:
        /*0078*/ 	.byte	0x04, 0x29
        /*007a*/ 	.short	(.L_41 - .L_40)


	//   ....[0]....
.L_40:
        /*007c*/ 	.word	0xffffffff


	//   ....[1]....
        /*0080*/ 	.word	0xffffffff


	//   ....[2]....
        /*0084*/ 	.word	0xffffffff


	//   ....[3]....
        /*0088*/ 	.word	0xffffffff


	//   ....[4]....
        /*008c*/ 	.word	0xffffffff


	//   ....[5]....
        /*0090*/ 	.word	0xffffffff


	//   ....[6]....
        /*0094*/ 	.word	0xffffffff


	//   ....[7]....
        /*0098*/ 	.word	0xffffffff


	//   ....[8]....
        /*009c*/ 	.word	0xffffffff


	//   ....[9]....
        /*00a0*/ 	.word	0xffffffff


	//   ....[10]....
        /*00a4*/ 	.word	0xffffffff


	//   ....[11]....
        /*00a8*/ 	.word	0xffffffff


	//   ....[12]....
        /*00ac*/ 	.word	0xffffffff


	//   ....[13]....
        /*00b0*/ 	.word	0xffffffff


	//----- nvinfo : EIATTR_COOP_GROUP_INSTR_OFFSETS
	.align		4
.L_41:
        /*00b4*/ 	.byte	0x04, 0x28
        /*00b6*/ 	.short	(.L_43 - .L_42)


	//   ....[0]....
.L_42:
        /*00b8*/ 	.word	0x000000b0


	//   ....[1]....
        /*00bc*/ 	.word	0x00000580


	//   ....[2]....
        /*00c0*/ 	.word	0x00000850


	//   ....[3]....
        /*00c4*/ 	.word	0x000009e0


	//   ....[4]....
        /*00c8*/ 	.word	0x00000ad0


	//   ....[5]....
        /*00cc*/ 	.word	0x00000c30


	//   ....[6]....
        /*00d0*/ 	.word	0x00000d80


	//   ....[7]....
        /*00d4*/ 	.word	0x00000fc0


	//   ....[8]....
        /*00d8*/ 	.word	0x00002560


	//   ....[9]....
        /*00dc*/ 	.word	0x00003920


	//   ....[10]....
        /*00e0*/ 	.word	0x00003df0


	//   ....[11]....
        /*00e4*/ 	.word	0x00003e20


	//   ....[12]....
        /*00e8*/ 	.word	0x00004a90


	//   ....[13]....
        /*00ec*/ 	.word	0x00004ca0


	//----- nvinfo : EIATTR_VRC_CTA_INIT_COUNT
	.align		4
.L_43:
        /*00f0*/ 	.byte	0x02, 0x4a
        /*00f2*/ 	.byte	0x80
	.zero		1


	//----- nvinfo : EIATTR_SYSCALL_OFFSETS
	.align		4
        /*00f4*/ 	.byte	0x04, 0x46
        /*00f6*/ 	.short	(.L_45 - .L_44)


	//   ....[0]....
.L_44:
        /*00f8*/ 	.word	0x00006900


	//   ....[1]....
        /*00fc*/ 	.word	0x000069f0


	//   ....[2]....
        /*0100*/ 	.word	0x000071c0


	//   ....[3]....
        /*0104*/ 	.word	0x00007e40


	//   ....[4]....
        /*0108*/ 	.word	0x00008aa0


	//   ....[5]....
        /*010c*/ 	.word	0x00009700


	//----- nvinfo : EIATTR_MBARRIER_INSTR_OFFSETS
	.align		4
.L_45:
        /*0110*/ 	.byte	0x04, 0x39
        /*0112*/ 	.short	(.L_47 - .L_46)


	//   ....[0]....
.L_46:
        /*0114*/ 	.word	0x00000690
        /*0118*/ 	.word	0x000000ff
        /*011c*/ 	.word	0x00000000
        /*0120*/ 	.short	0x0100
        /*0122*/ 	.byte	0x04
	.zero		1


	//   ....[1]....
        /*0124*/ 	.word	0x000006a0
        /*0128*/ 	.word	0x000000ff
        /*012c*/ 	.word	0x00000068
        /*0130*/ 	.short	0x0100
        /*0132*/ 	.byte	0x04
	.zero		1


	//   ....[2]....
        /*0134*/ 	.word	0x000006b0
        /*0138*/ 	.word	0x000000ff
        /*013c*/ 	.word	0x00000008
        /*0140*/ 	.short	0x0100
        /*0142*/ 	.byte	0x04
	.zero		1


	//   ....[3]....
        /*0144*/ 	.word	0x000006c0
        /*0148*/ 	.word	0x000000ff
        /*014c*/ 	.word	0x00000070
        /*0150*/ 	.short	0x0100
        /*0152*/ 	.byte	0x04
	.zero		1


	//   ....[4]....
        /*0154*/ 	.word	0x000006d0
        /*0158*/ 	.word	0x000000ff
        /*015c*/ 	.word	0x00000010
        /*0160*/ 	.short	0x0100
        /*0162*/ 	.byte	0x04
	.zero		1


	//   ....[5]....
        /*0164*/ 	.word	0x000006e0
        /*0168*/ 	.word	0x000000ff
        /*016c*/ 	.word	0x00000078
        /*0170*/ 	.short	0x0100
        /*0172*/ 	.byte	0x04
	.zero		1


	//   ....[6]....
        /*0174*/ 	.word	0x000006f0
        /*0178*/ 	.word	0x000000ff
        /*017c*/ 	.word	0x00000018
        /*0180*/ 	.short	0x0100
        /*0182*/ 	.byte	0x04
	.zero		1


	//   ....[7]....
        /*0184*/ 	.word	0x00000700
        /*0188*/ 	.word	0x000000ff
        /*018c*/ 	.word	0x00000080
        /*0190*/ 	.short	0x0100
        /*0192*/ 	.byte	0x04
	.zero		1


	//   ....[8]....
        /*0194*/ 	.word	0x00000710
        /*0198*/ 	.word	0x000000ff
        /*019c*/ 	.word	0x00000020
        /*01a0*/ 	.short	0x0100
        /*01a2*/ 	.byte	0x04
	.zero		1


	//   ....[9]....
        /*01a4*/ 	.word	0x00000720
        /*01a8*/ 	.word	0x000000ff
        /*01ac*/ 	.word	0x00000088
        /*01b0*/ 	.short	0x0100
        /*01b2*/ 	.byte	0x04
	.zero		1


	//   ....[10]....
        /*01b4*/ 	.word	0x00000730
        /*01b8*/ 	.word	0x000000ff
        /*01bc*/ 	.word	0x00000028
        /*01c0*/ 	.short	0x0100
        /*01c2*/ 	.byte	0x04
	.zero		1


	//   ....[11]....
        /*01c4*/ 	.word	0x00000740
        /*01c8*/ 	.word	0x000000ff
        /*01cc*/ 	.word	0x00000090
        /*01d0*/ 	.short	0x0100
        /*01d2*/ 	.byte	0x04
	.zero		1


	//   ....[12]....
        /*01d4*/ 	.word	0x00000750
        /*01d8*/ 	.word	0x000000ff
        /*01dc*/ 	.word	0x00000030
        /*01e0*/ 	.short	0x0100
        /*01e2*/ 	.byte	0x04
	.zero		1


	//   ....[13]....
        /*01e4*/ 	.word	0x00000760
        /*01e8*/ 	.word	0x000000ff
        /*01ec*/ 	.word	0x00000098
        /*01f0*/ 	.short	0x0100
        /*01f2*/ 	.byte	0x04
	.zero		1


	//   ....[14]....
        /*01f4*/ 	.word	0x00000770
        /*01f8*/ 	.word	0x000000ff
        /*01fc*/ 	.word	0x00000038
        /*0200*/ 	.short	0x0100
        /*0202*/ 	.byte	0x04
	.zero		1


	//   ....[15]....
        /*0204*/ 	.word	0x00000780
        /*0208*/ 	.word	0x000000ff
        /*020c*/ 	.word	0x000000a0
        /*0210*/ 	.short	0x0100
        /*0212*/ 	.byte	0x04
	.zero		1


	//   ....[16]....
        /*0214*/ 	.word	0x00000790
        /*0218*/ 	.word	0x000000ff
        /*021c*/ 	.word	0x00000040
        /*0220*/ 	.short	0x0100
        /*0222*/ 	.byte	0x04
	.zero		1


	//   ....[17]....
        /*0224*/ 	.word	0x000007a0
        /*0228*/ 	.word	0x000000ff
        /*022c*/ 	.word	0x000000a8
        /*0230*/ 	.short	0x0100
        /*0232*/ 	.byte	0x04
	.zero		1


	//   ....[18]....
        /*0234*/ 	.word	0x000007b0
        /*0238*/ 	.word	0x000000ff
        /*023c*/ 	.word	0x00000048
        /*0240*/ 	.short	0x0100
        /*0242*/ 	.byte	0x04
	.zero		1


	//   ....[19]....
        /*0244*/ 	.word	0x000007c0
        /*0248*/ 	.word	0x000000ff
        /*024c*/ 	.word	0x000000b0
        /*0250*/ 	.short	0x0100
        /*0252*/ 	.byte	0x04
	.zero		1


	//   ....[20]....
        /*0254*/ 	.word	0x000007d0
        /*0258*/ 	.word	0x000000ff
        /*025c*/ 	.word	0x00000050
        /*0260*/ 	.short	0x0100
        /*0262*/ 	.byte	0x04
	.zero		1


	//   ....[21]....
        /*0264*/ 	.word	0x000007e0
        /*0268*/ 	.word	0x000000ff
        /*026c*/ 	.word	0x000000b8
        /*0270*/ 	.short	0x0100
        /*0272*/ 	.byte	0x04
	.zero		1


	//   ....[22]....
        /*0274*/ 	.word	0x000007f0
        /*0278*/ 	.word	0x000000ff
        /*027c*/ 	.word	0x00000058
        /*0280*/ 	.short	0x0100
        /*0282*/ 	.byte	0x04
	.zero		1


	//   ....[23]....
        /*0284*/ 	.word	0x00000800
        /*0288*/ 	.word	0x000000ff
        /*028c*/ 	.word	0x000000c0
        /*0290*/ 	.short	0x0100
        /*0292*/ 	.byte	0x04
	.zero		1


	//   ....[24]....
        /*0294*/ 	.word	0x00000810
        /*0298*/ 	.word	0x000000ff
        /*029c*/ 	.word	0x00000060
        /*02a0*/ 	.short	0x0100
        /*02a2*/ 	.byte	0x04
	.zero		1


	//   ....[25]....
        /*02a4*/ 	.word	0x00000820
        /*02a8*/ 	.word	0x000000ff
        /*02ac*/ 	.word	0x000000c8
        /*02b0*/ 	.short	0x0100
        /*02b2*/ 	.byte	0x04
	.zero		1


	//   ....[26]....
        /*02b4*/ 	.word	0x00000950
        /*02b8*/ 	.word	0x000000ff
        /*02bc*/ 	.word	0x000000d0
        /*02c0*/ 	.short	0x0100
        /*02c2*/ 	.byte	0x04
	.zero		1


	//   ....[27]....
        /*02c4*/ 	.word	0x00000960
        /*02c8*/ 	.word	0x000000ff
        /*02cc*/ 	.word	0x000000f0
        /*02d0*/ 	.short	0x0100
        /*02d2*/ 	.byte	0x04
	.zero		1


	//   ....[28]....
        /*02d4*/ 	.word	0x00000970
        /*02d8*/ 	.word	0x000000ff
        /*02dc*/ 	.word	0x000000d8
        /*02e0*/ 	.short	0x0100
        /*02e2*/ 	.byte	0x04
	.zero		1


	//   ....[29]....
        /*02e4*/ 	.word	0x00000980
        /*02e8*/ 	.word	0x000000ff
        /*02ec*/ 	.word	0x000000f8
        /*02f0*/ 	.short	0x0100
        /*02f2*/ 	.byte	0x04
	.zero		1


	//   ....[30]....
        /*02f4*/ 	.word	0x00000990
        /*02f8*/ 	.word	0x000000ff
        /*02fc*/ 	.word	0x000000e0
        /*0300*/ 	.short	0x0100
        /*0302*/ 	.byte	0x04
	.zero		1


	//   ....[31]....
        /*0304*/ 	.word	0x000009a0
        /*0308*/ 	.word	0x000000ff
        /*030c*/ 	.word	0x00000100
        /*0310*/ 	.short	0x0100
        /*0312*/ 	.byte	0x04
	.zero		1


	//   ....[32]....
        /*0314*/ 	.word	0x000009b0
        /*0318*/ 	.word	0x000000ff
        /*031c*/ 	.word	0x000000e8
        /*0320*/ 	.short	0x0100
        /*0322*/ 	.byte	0x04
	.zero		1


	//   ....[33]....
        /*0324*/ 	.word	0x000009c0
        /*0328*/ 	.word	0x000000ff
        /*032c*/ 	.word	0x00000108
        /*0330*/ 	.short	0x0100
        /*0332*/ 	.byte	0x04
	.zero		1


	//   ....[34]....
        /*0334*/ 	.word	0x00000aa0
        /*0338*/ 	.word	0x000000ff
        /*033c*/ 	.word	0x00000110
        /*0340*/ 	.short	0x0100
        /*0342*/ 	.byte	0x06
	.zero		1


	//   ....[35]....
        /*0344*/ 	.word	0x00000ab0
        /*0348*/ 	.word	0x000000ff
        /*034c*/ 	.word	0x00000118
        /*0350*/ 	.short	0x0100
        /*0352*/ 	.byte	0x06
	.zero		1


	//   ....[36]....
        /*0354*/ 	.word	0x00000be0
        /*0358*/ 	.word	0x000000ff
        /*035c*/ 	.word	0x00000120
        /*0360*/ 	.short	0x0100
        /*0362*/ 	.byte	0x06
	.zero		1


	//   ....[37]....
        /*0364*/ 	.word	0x00000bf0
        /*0368*/ 	.word	0x000000ff
        /*036c*/ 	.word	0x00000130
        /*0370*/ 	.short	0x0100
        /*0372*/ 	.byte	0x06
	.zero		1


	//   ....[38]....
        /*0374*/ 	.word	0x00000c00
        /*0378*/ 	.word	0x000000ff
        /*037c*/ 	.word	0x00000128
        /*0380*/ 	.short	0x0100
        /*0382*/ 	.byte	0x06
	.zero		1


	//   ....[39]....
        /*0384*/ 	.word	0x00000c10
        /*0388*/ 	.word	0x000000ff
        /*038c*/ 	.word	0x00000138
        /*0390*/ 	.short	0x0100
        /*0392*/ 	.byte	0x06
	.zero		1


	//   ....[40]....
        /*0394*/ 	.word	0x00000d30
        /*0398*/ 	.word	0x000000ff
        /*039c*/ 	.word	0x00000140
        /*03a0*/ 	.short	0x0100
        /*03a2*/ 	.byte	0x04
	.zero		1


	//   ....[41]....
        /*03a4*/ 	.word	0x00000d40
        /*03a8*/ 	.word	0x000000ff
        /*03ac*/ 	.word	0x00000150
        /*03b0*/ 	.short	0x0100
        /*03b2*/ 	.byte	0x04
	.zero		1


	//   ....[42]....
        /*03b4*/ 	.word	0x00000d50
        /*03b8*/ 	.word	0x000000ff
        /*03bc*/ 	.word	0x00000148
        /*03c0*/ 	.short	0x0100
        /*03c2*/ 	.byte	0x04
	.zero		1


	//   ....[43]....
        /*03c4*/ 	.word	0x00000d60
        /*03c8*/ 	.word	0x000000ff
        /*03cc*/ 	.word	0x00000158
        /*03d0*/ 	.short	0x0100
        /*03d2*/ 	.byte	0x04
	.zero		1


	//   ....[44]....
        /*03d4*/ 	.word	0x00000e50
        /*03d8*/ 	.word	0x000000ff
        /*03dc*/ 	.word	0x00000160
        /*03e0*/ 	.short	0x0100
        /*03e2*/ 	.byte	0x04
	.zero		1


	//   ....[45]....
        /*03e4*/ 	.word	0x00000e60
        /*03e8*/ 	.word	0x000000ff
        /*03ec*/ 	.word	0x00000170
        /*03f0*/ 	.short	0x0100
        /*03f2*/ 	.byte	0x04
	.zero		1


	//   ....[46]....
        /*03f4*/ 	.word	0x00000e70
        /*03f8*/ 	.word	0x000000ff
        /*03fc*/ 	.word	0x00000168
        /*0400*/ 	.short	0x0100
        /*0402*/ 	.byte	0x04
	.zero		1


	//   ....[47]....
        /*0404*/ 	.word	0x00000e80
        /*0408*/ 	.word	0x000000ff
        /*040c*/ 	.word	0x00000178
        /*0410*/ 	.short	0x0100
        /*0412*/ 	.byte	0x04
	.zero		1


	//   ....[48]....
        /*0414*/ 	.word	0x00000f80
        /*0418*/ 	.word	0x000000ff
        /*041c*/ 	.word	0x00000180
        /*0420*/ 	.short	0x0100
        /*0422*/ 	.byte	0x06
	.zero		1


	//   ....[49]....
        /*0424*/ 	.word	0x00001a70
        /*0428*/ 	.word	0x00000003
        /*042c*/ 	.word	0x00000170
        /*0430*/ 	.short	0x010a
        /*0432*/ 	.byte	0xff
	.zero		1


	//   ....[50]....
        /*0434*/ 	.word	0x00001aa0
        /*0438*/ 	.word	0x00000003
        /*043c*/ 	.word	0x00000160
        /*0440*/ 	.short	0x0101
        /*0442*/ 	.byte	0xff
	.zero		1


	//   ....[51]....
        /*0444*/ 	.word	0x00001b70
        /*0448*/ 	.word	0x000000ff
        /*044c*/ 	.word	0x00000068
        /*0450*/ 	.short	0x010a
        /*0452*/ 	.byte	0x04
	.zero		1


	//   ....[52]....
        /*0454*/ 	.word	0x00001c80
        /*0458*/ 	.word	0x000000ff
        /*045c*/ 	.word	0x00000068
        /*0460*/ 	.short	0x010a
        /*0462*/ 	.byte	0x06
	.zero		1


	//   ....[53]....
        /*0464*/ 	.word	0x00001de0
        /*0468*/ 	.word	0x000000ff
        /*046c*/ 	.word	0x00000068
        /*0470*/ 	.short	0x010a
        /*0472*/ 	.byte	0x07
	.zero		1


	//   ....[54]....
        /*0474*/ 	.word	0x000020b0
        /*0478*/ 	.word	0x000000ff
        /*047c*/ 	.word	0x00000118
        /*0480*/ 	.short	0x0101
        /*0482*/ 	.byte	0x05
	.zero		1


	//   ....[55]....
        /*0484*/ 	.word	0x000020d0
        /*0488*/ 	.word	0x000000ff
        /*048c*/ 	.word	0x00000068
        /*0490*/ 	.short	0x010a
        /*0492*/ 	.byte	0x04
	.zero		1


	//   ....[56]....
        /*0494*/ 	.word	0x00002150
        /*0498*/ 	.word	0x000000ff
        /*049c*/ 	.word	0x00000068
        /*04a0*/ 	.short	0x010a
        /*04a2*/ 	.byte	0x07
	.zero		1


	//   ....[57]....
        /*04a4*/ 	.word	0x00002290
        /*04a8*/ 	.word	0x000000ff
        /*04ac*/ 	.word	0x00000068
        /*04b0*/ 	.short	0x010a
        /*04b2*/ 	.byte	0x04
	.zero		1


	//   ....[58]....
        /*04b4*/ 	.word	0x00002590
        /*04b8*/ 	.word	0x00000003
        /*04bc*/ 	.word	0x00000120
        /*04c0*/ 	.short	0x010a
        /*04c2*/ 	.byte	0xff
	.zero		1


	//   ....[59]....
        /*04c4*/ 	.word	0x000026e0
        /*04c8*/ 	.word	0x00000000
        /*04cc*/ 	.word	0x00000000
        /*04d0*/ 	.short	0x0101
        /*04d2*/ 	.byte	0xff
	.zero		1


	//   ....[60]....
        /*04d4*/ 	.word	0x00002c90
        /*04d8*/ 	.word	0x000000ff
        /*04dc*/ 	.word	0x00000000
        /*04e0*/ 	.short	0x010a
        /*04e2*/ 	.byte	0x04
	.zero		1


	//   ....[61]....
        /*04e4*/ 	.word	0x00002d20
        /*04e8*/ 	.word	0x000000ff
        /*04ec*/ 	.word	0x00000000
        /*04f0*/ 	.short	0x010a
        /*04f2*/ 	.byte	0x05
	.zero		1


	//   ....[62]....
        /*04f4*/ 	.word	0x00002db0
        /*04f8*/ 	.word	0x000000ff
        /*04fc*/ 	.word	0x00000000
        /*0500*/ 	.short	0x010a
        /*0502*/ 	.byte	0x05
	.zero		1


	//   ....[63]....
        /*0504*/ 	.word	0x00002e40
        /*0508*/ 	.word	0x000000ff
        /*050c*/ 	.word	0x00000000
        /*0510*/ 	.short	0x010a
        /*0512*/ 	.byte	0x05
	.zero		1


	//   ....[64]....
        /*0514*/ 	.word	0x00002ed0
        /*0518*/ 	.word	0x000000ff
        /*051c*/ 	.word	0x00000000
        /*0520*/ 	.short	0x010a
        /*0522*/ 	.byte	0x05
	.zero		1


	//   ....[65]....
        /*0524*/ 	.word	0x00002f60
        /*0528*/ 	.word	0x000000ff
        /*052c*/ 	.word	0x00000000
        /*0530*/ 	.short	0x010a
        /*0532*/ 	.byte	0x05
	.zero		1


	//   ....[66]....
        /*0534*/ 	.word	0x00002ff0
        /*0538*/ 	.word	0x000000ff
        /*053c*/ 	.word	0x00000000
        /*0540*/ 	.short	0x010a
        /*0542*/ 	.byte	0x05
	.zero		1


	//   ....[67]....
        /*0544*/ 	.word	0x00003080
        /*0548*/ 	.word	0x000000ff
        /*054c*/ 	.word	0x00000000
        /*0550*/ 	.short	0x010a
        /*0552*/ 	.byte	0x05
	.zero		1


	//   ....[68]....
        /*0554*/ 	.word	0x00003110
        /*0558*/ 	.word	0x000000ff
        /*055c*/ 	.word	0x00000000
        /*0560*/ 	.short	0x010a
        /*0562*/ 	.byte	0x05
	.zero		1


	//   ....[69]....
        /*0564*/ 	.word	0x000031a0
        /*0568*/ 	.word	0x000000ff
        /*056c*/ 	.word	0x00000000
        /*0570*/ 	.short	0x010a
        /*0572*/ 	.byte	0x05
	.zero		1


	//   ....[70]....
        /*0574*/ 	.word	0x00003230
        /*0578*/ 	.word	0x000000ff
        /*057c*/ 	.word	0x00000000
        /*0580*/ 	.short	0x010a
        /*0582*/ 	.byte	0x05
	.zero		1


	//   ....[71]....
        /*0584*/ 	.word	0x000032c0
        /*0588*/ 	.word	0x000000ff
        /*058c*/ 	.word	0x00000000
        /*0590*/ 	.short	0x010a
        /*0592*/ 	.byte	0x05
	.zero		1


	//   ....[72]....
        /*0594*/ 	.word	0x00003360
        /*0598*/ 	.word	0x00000000
        /*059c*/ 	.word	0x00000000
        /*05a0*/ 	.short	0x010a
        /*05a2*/ 	.byte	0xff
	.zero		1


	//   ....[73]....
        /*05a4*/ 	.word	0x00003480
        /*05a8*/ 	.word	0x00000002
        /*05ac*/ 	.word	0x00000160
        /*05b0*/ 	.short	0x010a
        /*05b2*/ 	.byte	0xff
	.zero		1


	//   ....[74]....
        /*05b4*/ 	.word	0x000034e0
        /*05b8*/ 	.word	0x00000004
        /*05bc*/ 	.word	0x00000000
        /*05c0*/ 	.short	0x0101
        /*05c2*/ 	.byte	0xff
	.zero		1


	//   ....[75]....
        /*05c4*/ 	.word	0x00003500
        /*05c8*/ 	.word	0x000000ff
        /*05cc*/ 	.word	0x00000130
        /*05d0*/ 	.short	0x010a
        /*05d2*/ 	.byte	0x04
	.zero		1


	//   ....[76]....
        /*05d4*/ 	.word	0x00003620
        /*05d8*/ 	.word	0x00000002
        /*05dc*/ 	.word	0x00000120
        /*05e0*/ 	.short	0x010a
        /*05e2*/ 	.byte	0xff
	.zero		1


	//   ....[77]....
        /*05e4*/ 	.word	0x00003730
        /*05e8*/ 	.word	0x00000002
        /*05ec*/ 	.word	0x00000000
        /*05f0*/ 	.short	0x0101
        /*05f2*/ 	.byte	0xff
	.zero		1


	//   ....[78]....
        /*05f4*/ 	.word	0x000037c0
        /*05f8*/ 	.word	0x000000ff
        /*05fc*/ 	.word	0x00000130
        /*0600*/ 	.short	0x0106
        /*0602*/ 	.byte	0x04
	.zero		1


	//   ....[79]....
        /*0604*/ 	.word	0x000037e0
        /*0608*/ 	.word	0x000000ff
        /*060c*/ 	.word	0x00000130
        /*0610*/ 	.short	0x010a
        /*0612*/ 	.byte	0x04
	.zero		1


	//   ....[80]....
        /*0614*/ 	.word	0x00003870
        /*0618*/ 	.word	0x000000ff
        /*061c*/ 	.word	0x00000130
        /*0620*/ 	.short	0x0106
        /*0622*/ 	.byte	0x07
	.zero		1


	//   ....[81]....
        /*0624*/ 	.word	0x000038b0
        /*0628*/ 	.word	0x00000000
        /*062c*/ 	.word	0x00000130
        /*0630*/ 	.short	0x010a
        /*0632*/ 	.byte	0xff
	.zero		1


	//   ....[82]....
        /*0634*/ 	.word	0x00003af0
        /*0638*/ 	.word	0x000000ff
        /*063c*/ 	.word	0x00000008
        /*0640*/ 	.short	0x010a
        /*0642*/ 	.byte	0x05
	.zero		1


	//   ....[83]....
        /*0644*/ 	.word	0x00003b10
        /*0648*/ 	.word	0x000000ff
        /*064c*/ 	.word	0x00000008
        /*0650*/ 	.short	0x010a
        /*0652*/ 	.byte	0x05
	.zero		1


	//   ....[84]....
        /*0654*/ 	.word	0x00003ca0
        /*0658*/ 	.word	0x000000ff
        /*065c*/ 	.word	0x00000008
        /*0660*/ 	.short	0x010a
        /*0662*/ 	.byte	0x05
	.zero		1


	//   ....[85]....
        /*0664*/ 	.word	0x00003cc0
        /*0668*/ 	.word	0x000000ff
        /*066c*/ 	.word	0x00000008
        /*0670*/ 	.short	0x010a
        /*0672*/ 	.byte	0x05
	.zero		1


	//   ....[86]....
        /*0674*/ 	.word	0x00003d80
        /*0678*/ 	.word	0x000000ff
        /*067c*/ 	.word	0x00000000
        /*0680*/ 	.short	0x0101
        /*0682*/ 	.byte	0x04
	.zero		1


	//   ....[87]....
        /*0684*/ 	.word	0x00004200
        /*0688*/ 	.word	0x00000000
        /*068c*/ 	.word	0x00000120
        /*0690*/ 	.short	0x010a
        /*0692*/ 	.byte	0xff
	.zero		1


	//   ....[88]....
        /*0694*/ 	.word	0x000042c0
        /*0698*/ 	.word	0x00000000
        /*069c*/ 	.word	0x00000000
        /*06a0*/ 	.short	0x0101
        /*06a2*/ 	.byte	0xff
	.zero		1


	//   ....[89]....
        /*06a4*/ 	.word	0x00004380
        /*06a8*/ 	.word	0x000000ff
        /*06ac*/ 	.word	0x00000000
        /*06b0*/ 	.short	0x010a
        /*06b2*/ 	.byte	0x04
	.zero		1


	//   ....[90]....
        /*06b4*/ 	.word	0x00004390
        /*06b8*/ 	.word	0x000000ff
        /*06bc*/ 	.word	0x00000150
        /*06c0*/ 	.short	0x010a
        /*06c2*/ 	.byte	0x2b
	.zero		1


	//   ....[91]....
        /*06c4*/ 	.word	0x00004440
        /*06c8*/ 	.word	0x000000ff
        /*06cc*/ 	.word	0x00000000
        /*06d0*/ 	.short	0x010a
        /*06d2*/ 	.byte	0x07
	.zero		1


	//   ....[92]....
        /*06d4*/ 	.word	0x00004570
        /*06d8*/ 	.word	0x000000ff
        /*06dc*/ 	.word	0x00000000
        /*06e0*/ 	.short	0x010a
        /*06e2*/ 	.byte	0x04
	.zero		1


	//   ....[93]....
        /*06e4*/ 	.word	0x000048a0
        /*06e8*/ 	.word	0x000000ff
        /*06ec*/ 	.word	0x00000000
        /*06f0*/ 	.short	0x010a
        /*06f2*/ 	.byte	0x04
	.zero		1


	//   ....[94]....
        /*06f4*/ 	.word	0x00004940
        /*06f8*/ 	.word	0x00000000
        /*06fc*/ 	.word	0x00000000
        /*0700*/ 	.short	0x010a
        /*0702*/ 	.byte	0xff
	.zero		1


	//   ....[95]....
        /*0704*/ 	.word	0x00004980
        /*0708*/ 	.word	0x00000000
        /*070c*/ 	.word	0x00000000
        /*0710*/ 	.short	0x010a
        /*0712*/ 	.byte	0xff
	.zero		1


	//   ....[96]....
        /*0714*/ 	.word	0x000049f0
        /*0718*/ 	.word	0x000000ff
        /*071c*/ 	.word	0x00000000
        /*0720*/ 	.short	0x0101
        /*0722*/ 	.byte	0x04
	.zero		1


	//   ....[97]....
        /*0724*/ 	.word	0x00004a30
        /*0728*/ 	.word	0x000000ff
        /*072c*/ 	.word	0x00000180
        /*0730*/ 	.short	0x010a
        /*0732*/ 	.byte	0x1a
	.zero		1


	//   ....[98]....
        /*0734*/ 	.word	0x00004a80
        /*0738*/ 	.word	0x000000ff
        /*073c*/ 	.word	0x00000000
        /*0740*/ 	.short	0x0101
        /*0742*/ 	.byte	0x04
	.zero		1


	//   ....[99]....
        /*0744*/ 	.word	0x00004f60
        /*0748*/ 	.word	0x00000008
        /*074c*/ 	.word	0x00000120
        /*0750*/ 	.short	0x010a
        /*0752*/ 	.byte	0xff
	.zero		1


	//   ....[100]....
        /*0754*/ 	.word	0x000050d0
        /*0758*/ 	.word	0x00000000
        /*075c*/ 	.word	0x00000000
        /*0760*/ 	.short	0x0101
        /*0762*/ 	.byte	0xff
	.zero		1


	//   ....[101]....
        /*0764*/ 	.word	0x000055b0
        /*0768*/ 	.word	0x000000ff
        /*076c*/ 	.word	0x00000118
        /*0770*/ 	.short	0x010a
        /*0772*/ 	.byte	0x15
	.zero		1


	//   ....[102]....
        /*0774*/ 	.word	0x00005740
        /*0778*/ 	.word	0x000000ff
        /*077c*/ 	.word	0x000000f0
        /*0780*/ 	.short	0x010a
        /*0782*/ 	.byte	0x15
	.zero		1


	//   ....[103]....
        /*0784*/ 	.word	0x00005890
        /*0788*/ 	.word	0x000000ff
        /*078c*/ 	.word	0x000000d0
        /*0790*/ 	.short	0x010b
        /*0792*/ 	.byte	0x15
	.zero		1


	//   ....[104]....
        /*0794*/ 	.word	0x000058b0
        /*0798*/ 	.word	0x000000ff
        /*079c*/ 	.word	0x00000000
        /*07a0*/ 	.short	0x0101
        /*07a2*/ 	.byte	0x04
	.zero		1


	//   ....[105]....
        /*07a4*/ 	.word	0x000058c0
        /*07a8*/ 	.word	0x000000ff
        /*07ac*/ 	.word	0x000000f8
        /*07b0*/ 	.short	0x010a
        /*07b2*/ 	.byte	0x15
	.zero		1


	//   ....[106]....
        /*07b4*/ 	.word	0x00005a10
        /*07b8*/ 	.word	0x000000ff
        /*07bc*/ 	.word	0x000000d8
        /*07c0*/ 	.short	0x010b
        /*07c2*/ 	.byte	0x15
	.zero		1


	//   ....[107]....
        /*07c4*/ 	.word	0x00005a30
        /*07c8*/ 	.word	0x000000ff
        /*07cc*/ 	.word	0x00000000
        /*07d0*/ 	.short	0x0101
        /*07d2*/ 	.byte	0x04
	.zero		1


	//   ....[108]....
        /*07d4*/ 	.word	0x00005a40
        /*07d8*/ 	.word	0x000000ff
        /*07dc*/ 	.word	0x00000100
        /*07e0*/ 	.short	0x010a
        /*07e2*/ 	.byte	0x15
	.zero		1


	//   ....[109]....
        /*07e4*/ 	.word	0x00005ba0
        /*07e8*/ 	.word	0x000000ff
        /*07ec*/ 	.word	0x000000e0
        /*07f0*/ 	.short	0x010b
        /*07f2*/ 	.byte	0x15
	.zero		1


	//   ....[110]....
        /*07f4*/ 	.word	0x00005bc0
        /*07f8*/ 	.word	0x000000ff
        /*07fc*/ 	.word	0x00000000
        /*0800*/ 	.short	0x0101
        /*0802*/ 	.byte	0x04
	.zero		1


	//   ....[111]....
        /*0804*/ 	.word	0x00005bd0
        /*0808*/ 	.word	0x000000ff
        /*080c*/ 	.word	0x00000108
        /*0810*/ 	.short	0x010a
        /*0812*/ 	.byte	0x15
	.zero		1


	//   ....[112]....
        /*0814*/ 	.word	0x00005db0
        /*0818*/ 	.word	0x000000ff
        /*081c*/ 	.word	0x000000e8
        /*0820*/ 	.short	0x010b
        /*0822*/ 	.byte	0x15
	.zero		1


	//   ....[113]....
        /*0824*/ 	.word	0x00005dc0
        /*0828*/ 	.word	0x000000ff
        /*082c*/ 	.word	0x00000000
        /*0830*/ 	.short	0x0101
        /*0832*/ 	.byte	0x27
	.zero		1


	//   ....[114]....
        /*0834*/ 	.word	0x00005e00
        /*0838*/ 	.word	0x000000ff
        /*083c*/ 	.word	0x000000f0
        /*0840*/ 	.short	0x010a
        /*0842*/ 	.byte	0x15
	.zero		1


	//   ....[115]....
        /*0844*/ 	.word	0x00005e20
        /*0848*/ 	.word	0x000000ff
        /*084c*/ 	.word	0x000000f8
        /*0850*/ 	.short	0x010a
        /*0852*/ 	.byte	0x15
	.zero		1


	//   ....[116]....
        /*0854*/ 	.word	0x00005e40
        /*0858*/ 	.word	0x000000ff
        /*085c*/ 	.word	0x00000100
        /*0860*/ 	.short	0x010a
        /*0862*/ 	.byte	0x15
	.zero		1


	//   ....[117]....
        /*0864*/ 	.word	0x00005e80
        /*0868*/ 	.word	0x00000000
        /*086c*/ 	.word	0x00000108
        /*0870*/ 	.short	0x010a
        /*0872*/ 	.byte	0xff
	.zero		1


	//   ....[118]....
        /*0874*/ 	.word	0x00006190
        /*0878*/ 	.word	0x00000003
        /*087c*/ 	.word	0x00000120
        /*0880*/ 	.short	0x010a
        /*0882*/ 	.byte	0xff
	.zero		1


	//   ....[119]....
        /*0884*/ 	.word	0x00006310
        /*0888*/ 	.word	0x00000000
        /*088c*/ 	.word	0x00000000
        /*0890*/ 	.short	0x0101
        /*0892*/ 	.byte	0xff
	.zero		1


	//   ....[120]....
        /*0894*/ 	.word	0x00006e80
        /*0898*/ 	.word	0x000000ff
        /*089c*/ 	.word	0x000000d0
        /*08a0*/ 	.short	0x010a
        /*08a2*/ 	.byte	0x2c
	.zero		1


	//   ....[121]....
        /*08a4*/ 	.word	0x00006ec0
        /*08a8*/ 	.word	0x00000063
        /*08ac*/ 	.word	0x00000140
        /*08b0*/ 	.short	0x010a
        /*08b2*/ 	.byte	0xff
	.zero		1


	//   ....[122]....
        /*08b4*/ 	.word	0x00006fb0
        /*08b8*/ 	.word	0x000000ff
        /*08bc*/ 	.word	0x000000d0
        /*08c0*/ 	.short	0x010a
        /*08c2*/ 	.byte	0x2c
	.zero		1


	//   ....[123]....
        /*08c4*/ 	.word	0x000070a0
        /*08c8*/ 	.word	0x00000063
        /*08cc*/ 	.word	0x00000140
        /*08d0*/ 	.short	0x010a
        /*08d2*/ 	.byte	0xff
	.zero		1


	//   ....[124]....
        /*08d4*/ 	.word	0x00007b70
        /*08d8*/ 	.word	0x00000000
        /*08dc*/ 	.word	0x00000000
        /*08e0*/ 	.short	0x0101
        /*08e2*/ 	.byte	0xff
	.zero		1


	//   ....[125]....
        /*08e4*/ 	.word	0x00007b80
        /*08e8*/ 	.word	0x00000003
        /*08ec*/ 	.word	0x000000d0
        /*08f0*/ 	.short	0x010a
        /*08f2*/ 	.byte	0xff
	.zero		1


	//   ....[126]....
        /*08f4*/ 	.word	0x00007c60
        /*08f8*/ 	.word	0x00000003
        /*08fc*/ 	.word	0x000000d0
        /*0900*/ 	.short	0x010a
        /*0902*/ 	.byte	0xff
	.zero		1


	//   ....[127]....
        /*0904*/ 	.word	0x000087d0
        /*0908*/ 	.word	0x0000003d
        /*090c*/ 	.word	0x00000000
        /*0910*/ 	.short	0x0101
        /*0912*/ 	.byte	0xff
	.zero		1


	//   ....[128]....
        /*0914*/ 	.word	0x000087f0
        /*0918*/ 	.word	0x0000003e
        /*091c*/ 	.word	0x000000d0
        /*0920*/ 	.short	0x010a
        /*0922*/ 	.byte	0xff
	.zero		1


	//   ....[129]....
        /*0924*/ 	.word	0x000088c0
        /*0928*/ 	.word	0x0000003e
        /*092c*/ 	.word	0x000000d0
        /*0930*/ 	.short	0x010a
        /*0932*/ 	.byte	0xff
	.zero		1


	//   ....[130]....
        /*0934*/ 	.word	0x00009430
        /*0938*/ 	.word	0x0000003d
        /*093c*/ 	.word	0x00000000
        /*0940*/ 	.short	0x0101
        /*0942*/ 	.byte	0xff
	.zero		1


	//   ....[131]....
        /*0944*/ 	.word	0x00009450
        /*0948*/ 	.word	0x0000003e
        /*094c*/ 	.word	0x000000d0
        /*0950*/ 	.short	0x010a
        /*0952*/ 	.byte	0xff
	.zero		1


	//   ....[132]....
        /*0954*/ 	.word	0x00009520
        /*0958*/ 	.word	0x0000003e
        /*095c*/ 	.word	0x000000d0
        /*0960*/ 	.short	0x010a
        /*0962*/ 	.byte	0xff
	.zero		1


	//   ....[133]....
        /*0964*/ 	.word	0x00009910
        /*0968*/ 	.word	0x00000063
        /*096c*/ 	.word	0x00000000
        /*0970*/ 	.short	0x0101
        /*0972*/ 	.byte	0xff
	.zero		1


	//   ....[134]....
        /*0974*/ 	.word	0x0000a0e0
        /*0978*/ 	.word	0x00000002
        /*097c*/ 	.word	0x00000000
        /*0980*/ 	.short	0x0101
        /*0982*/ 	.byte	0xff
	.zero		1


	//   ....[135]....
        /*0984*/ 	.word	0x0000a370
        /*0988*/ 	.word	0x000000ff
        /*098c*/ 	.word	0x00000000
        /*0990*/ 	.short	0x0101
        /*0992*/ 	.byte	0x04
	.zero		1


	//   ....[136]....
        /*0994*/ 	.word	0x0000a390
        /*0998*/ 	.word	0x00000003
        /*099c*/ 	.word	0x00000170
        /*09a0*/ 	.short	0x010a
        /*09a2*/ 	.byte	0xff
	.zero		1


	//   ....[137]....
        /*09a4*/ 	.word	0x0000a3f0
        /*09a8*/ 	.word	0x00000000
        /*09ac*/ 	.word	0x00000068
        /*09b0*/ 	.short	0x010a
        /*09b2*/ 	.byte	0xff
	.zero		1


	//   ....[138]....
        /*09b4*/ 	.word	0x0000a450
        /*09b8*/ 	.word	0x00000000
        /*09bc*/ 	.word	0x00000068
        /*09c0*/ 	.short	0x010a
        /*09c2*/ 	.byte	0xff
	.zero		1


	//   ....[139]....
        /*09c4*/ 	.word	0x0000a4a0
        /*09c8*/ 	.word	0x00000003
        /*09cc*/ 	.word	0x00000120
        /*09d0*/ 	.short	0x010a
        /*09d2*/ 	.byte	0xff
	.zero		1


	//   ....[140]....
        /*09d4*/ 	.word	0x0000a500
        /*09d8*/ 	.word	0x00000000
        /*09dc*/ 	.word	0x00000000
        /*09e0*/ 	.short	0x010a
        /*09e2*/ 	.byte	0xff
	.zero		1


	//   ....[141]....
        /*09e4*/ 	.word	0x0000a560
        /*09e8*/ 	.word	0x00000000
        /*09ec*/ 	.word	0x00000000
        /*09f0*/ 	.short	0x010a
        /*09f2*/ 	.byte	0xff
	.zero		1


	//   ....[142]....
        /*09f4*/ 	.word	0x0000a5c0
        /*09f8*/ 	.word	0x00000000
        /*09fc*/ 	.word	0x00000000
        /*0a00*/ 	.short	0x010a
        /*0a02*/ 	.byte	0xff
	.zero		1


	//   ....[143]....
        /*0a04*/ 	.word	0x0000a620
        /*0a08*/ 	.word	0x00000000
        /*0a0c*/ 	.word	0x00000000
        /*0a10*/ 	.short	0x010a
        /*0a12*/ 	.byte	0xff
	.zero		1


	//   ....[144]....
        /*0a14*/ 	.word	0x0000a680
        /*0a18*/ 	.word	0x00000000
        /*0a1c*/ 	.word	0x00000000
        /*0a20*/ 	.short	0x010a
        /*0a22*/ 	.byte	0xff
	.zero		1


	//   ....[145]....
        /*0a24*/ 	.word	0x0000a6e0
        /*0a28*/ 	.word	0x00000000
        /*0a2c*/ 	.word	0x00000000
        /*0a30*/ 	.short	0x010a
        /*0a32*/ 	.byte	0xff
	.zero		1


	//   ....[146]....
        /*0a34*/ 	.word	0x0000a740
        /*0a38*/ 	.word	0x00000000
        /*0a3c*/ 	.word	0x00000000
        /*0a40*/ 	.short	0x010a
        /*0a42*/ 	.byte	0xff
	.zero		1


	//   ....[147]....
        /*0a44*/ 	.word	0x0000a7a0
        /*0a48*/ 	.word	0x00000000
        /*0a4c*/ 	.word	0x00000000
        /*0a50*/ 	.short	0x010a
        /*0a52*/ 	.byte	0xff
	.zero		1


	//   ....[148]....
        /*0a54*/ 	.word	0x0000a800
        /*0a58*/ 	.word	0x00000000
        /*0a5c*/ 	.word	0x00000000
        /*0a60*/ 	.short	0x010a
        /*0a62*/ 	.byte	0xff
	.zero		1


	//   ....[149]....
        /*0a64*/ 	.word	0x0000a860
        /*0a68*/ 	.word	0x00000000
        /*0a6c*/ 	.word	0x00000000
        /*0a70*/ 	.short	0x010a
        /*0a72*/ 	.byte	0xff
	.zero		1


	//   ....[150]....
        /*0a74*/ 	.word	0x0000a8c0
        /*0a78*/ 	.word	0x00000000
        /*0a7c*/ 	.word	0x00000000
        /*0a80*/ 	.short	0x010a
        /*0a82*/ 	.byte	0xff
	.zero		1


	//   ....[151]....
        /*0a84*/ 	.word	0x0000a920
        /*0a88*/ 	.word	0x00000000
        /*0a8c*/ 	.word	0x00000000
        /*0a90*/ 	.short	0x010a
        /*0a92*/ 	.byte	0xff
	.zero		1


	//   ....[152]....
        /*0a94*/ 	.word	0x0000a970
        /*0a98*/ 	.word	0x00000002
        /*0a9c*/ 	.word	0x00000160
        /*0aa0*/ 	.short	0x010a
        /*0aa2*/ 	.byte	0xff
	.zero		1


	//   ....[153]....
        /*0aa4*/ 	.word	0x0000a9d0
        /*0aa8*/ 	.word	0x00000002
        /*0aac*/ 	.word	0x00000130
        /*0ab0*/ 	.short	0x010a
        /*0ab2*/ 	.byte	0xff
	.zero		1


	//   ....[154]....
        /*0ab4*/ 	.word	0x0000aa20
        /*0ab8*/ 	.word	0x00000002
        /*0abc*/ 	.word	0x00000120
        /*0ac0*/ 	.short	0x010a
        /*0ac2*/ 	.byte	0xff
	.zero		1


	//   ....[155]....
        /*0ac4*/ 	.word	0x0000aa80
        /*0ac8*/ 	.word	0x00000000
        /*0acc*/ 	.word	0x00000130
        /*0ad0*/ 	.short	0x010a
        /*0ad2*/ 	.byte	0xff
	.zero		1


	//   ....[156]....
        /*0ad4*/ 	.word	0x0000aae0
        /*0ad8*/ 	.word	0x00000000
        /*0adc*/ 	.word	0x00000008
        /*0ae0*/ 	.short	0x010a
        /*0ae2*/ 	.byte	0xff
	.zero		1


	//   ....[157]....
        /*0ae4*/ 	.word	0x0000abd0
        /*0ae8*/ 	.word	0x00000000
        /*0aec*/ 	.word	0x00000008
        /*0af0*/ 	.short	0x010a
        /*0af2*/ 	.byte	0xff
	.zero		1


	//   ....[158]....
        /*0af4*/ 	.word	0x0000ac20
        /*0af8*/ 	.word	0x00000000
        /*0afc*/ 	.word	0x00000120
        /*0b00*/ 	.short	0x010a
        /*0b02*/ 	.byte	0xff
	.zero		1


	//   ....[159]....
        /*0b04*/ 	.word	0x0000ac80
        /*0b08*/ 	.word	0x00000000
        /*0b0c*/ 	.word	0x00000150
        /*0b10*/ 	.short	0x010a
        /*0b12*/ 	.byte	0xff
	.zero		1


	//   ....[160]....
        /*0b14*/ 	.word	0x0000ace0
        /*0b18*/ 	.word	0x00000000
        /*0b1c*/ 	.word	0x00000000
        /*0b20*/ 	.short	0x010a
        /*0b22*/ 	.byte	0xff
	.zero		1


	//   ....[161]....
        /*0b24*/ 	.word	0x0000ad40
        /*0b28*/ 	.word	0x00000000
        /*0b2c*/ 	.word	0x00000000
        /*0b30*/ 	.short	0x010a
        /*0b32*/ 	.byte	0xff
	.zero		1


	//   ....[162]....
        /*0b34*/ 	.word	0x0000ada0
        /*0b38*/ 	.word	0x00000000
        /*0b3c*/ 	.word	0x00000180
        /*0b40*/ 	.short	0x010a
        /*0b42*/ 	.byte	0xff
	.zero		1


	//   ....[163]....
        /*0b44*/ 	.word	0x0000adf0
        /*0b48*/ 	.word	0x00000008
        /*0b4c*/ 	.word	0x00000120
        /*0b50*/ 	.short	0x010a
        /*0b52*/ 	.byte	0xff
	.zero		1


	//   ....[164]....
        /*0b54*/ 	.word	0x0000ae50
        /*0b58*/ 	.word	0x00000000
        /*0b5c*/ 	.word	0x00000118
        /*0b60*/ 	.short	0x010a
        /*0b62*/ 	.byte	0xff
	.zero		1


	//   ....[165]....
        /*0b64*/ 	.word	0x0000aeb0
        /*0b68*/ 	.word	0x00000005
        /*0b6c*/ 	.word	0x000000f0
        /*0b70*/ 	.short	0x010a
        /*0b72*/ 	.byte	0xff
	.zero		1


	//   ....[166]....
        /*0b74*/ 	.word	0x0000af10
        /*0b78*/ 	.word	0x00000005
        /*0b7c*/ 	.word	0x000000f8
        /*0b80*/ 	.short	0x010a
        /*0b82*/ 	.byte	0xff
	.zero		1


	//   ....[167]....
        /*0b84*/ 	.word	0x0000af70
        /*0b88*/ 	.word	0x00000005
        /*0b8c*/ 	.word	0x00000100
        /*0b90*/ 	.short	0x010a
        /*0b92*/ 	.byte	0xff
	.zero		1


	//   ....[168]....
        /*0b94*/ 	.word	0x0000afd0
        /*0b98*/ 	.word	0x00000005
        /*0b9c*/ 	.word	0x00000108
        /*0ba0*/ 	.short	0x010a
        /*0ba2*/ 	.byte	0xff
	.zero		1


	//   ....[169]....
        /*0ba4*/ 	.word	0x0000b030
        /*0ba8*/ 	.word	0x00000000
        /*0bac*/ 	.word	0x000000f0
        /*0bb0*/ 	.short	0x010a
        /*0bb2*/ 	.byte	0xff
	.zero		1


	//   ....[170]....
        /*0bb4*/ 	.word	0x0000b090
        /*0bb8*/ 	.word	0x00000000
        /*0bbc*/ 	.word	0x000000f8
        /*0bc0*/ 	.short	0x010a
        /*0bc2*/ 	.byte	0xff
	.zero		1


	//   ....[171]....
        /*0bc4*/ 	.word	0x0000b0f0
        /*0bc8*/ 	.word	0x00000000
        /*0bcc*/ 	.word	0x00000100
        /*0bd0*/ 	.short	0x010a
        /*0bd2*/ 	.byte	0xff
	.zero		1


	//   ....[172]....
        /*0bd4*/ 	.word	0x0000b140
        /*0bd8*/ 	.word	0x00000003
        /*0bdc*/ 	.word	0x00000120
        /*0be0*/ 	.short	0x010a
        /*0be2*/ 	.byte	0xff
	.zero		1


	//   ....[173]....
        /*0be4*/ 	.word	0x0000b1a0
        /*0be8*/ 	.word	0x00000002
        /*0bec*/ 	.word	0x000000d0
        /*0bf0*/ 	.short	0x010a
        /*0bf2*/ 	.byte	0xff
	.zero		1


	//   ....[174]....
        /*0bf4*/ 	.word	0x0000b1f0
        /*0bf8*/ 	.word	0x00000063
        /*0bfc*/ 	.word	0x00000140
        /*0c00*/ 	.short	0x010a
        /*0c02*/ 	.byte	0xff
	.zero		1


	//   ....[175]....
        /*0c04*/ 	.word	0x0000b240
        /*0c08*/ 	.word	0x00000003
        /*0c0c*/ 	.word	0x000000d0
        /*0c10*/ 	.short	0x010a
        /*0c12*/ 	.byte	0xff
	.zero		1


	//   ....[176]....
        /*0c14*/ 	.word	0x0000b290
        /*0c18*/ 	.word	0x0000003e
        /*0c1c*/ 	.word	0x000000d0
        /*0c20*/ 	.short	0x010a
        /*0c22*/ 	.byte	0xff
	.zero		1


	//   ....[177]....
        /*0c24*/ 	.word	0x0000b2e0
        /*0c28*/ 	.word	0x0000003e
        /*0c2c*/ 	.word	0x000000d0
        /*0c30*/ 	.short	0x010a
        /*0c32*/ 	.byte	0xff
	.zero		1


	//----- nvinfo : EIATTR_NUM_MBARRIERS
	.align		4
.L_47:
        /*0c34*/ 	.byte	0x03, 0x38
        /*0c36*/ 	.short	0x0031


	//----- nvinfo : EIATTR_EXIT_INSTR_OFFSETS
	.align		4
        /*0c38*/ 	.byte	0x04, 0x1c
        /*0c3a*/ 	.short	(.L_49 - .L_48)


	//   ....[0]....
.L_48:
        /*0c3c*/ 	.word	0x00003390


	//   ....[1]....
        /*0c40*/ 	.word	0x00003880


	//   ....[2]....
        /*0c44*/ 	.word	0x000038e0


	//   ....[3]....
        /*0c48*/ 	.word	0x00004cb0


	//   ....[4]....
        /*0c4c*/ 	.word	0x00005eb0


	//   ....[5]....
        /*0c50*/ 	.word	0x00005ef0


	//   ....[6]....
        /*0c54*/ 	.word	0x0000a260


	//   ....[7]....
        /*0c58*/ 	.word	0x0000a2e0


	//   ....[8]....
        /*0c5c*/ 	.word	0x0000a310


	//   ....[9]....
        /*0c60*/ 	.word	0x0000a380


	//----- nvinfo : EIATTR_MAX_THREADS
	.align		4
.L_49:
        /*0c64*/ 	.byte	0x04, 0x05
        /*0c66*/ 	.short	(.L_51 - .L_50)
.L_50:
        /*0c68*/ 	.word	0x00000100
        /*0c6c*/ 	.word	0x00000001
        /*0c70*/ 	.word	0x00000001


	//----- nvinfo : EIATTR_CRS_STACK_SIZE
	.align		4
.L_51:
        /*0c74*/ 	.byte	0x04, 0x1e
        /*0c76*/ 	.short	(.L_53 - .L_52)
.L_52:
        /*0c78*/ 	.word	0x00000000


	//----- nvinfo : EIATTR_CBANK_PARAM_SIZE
	.align		4
.L_53:
        /*0c7c*/ 	.byte	0x03, 0x19
        /*0c7e*/ 	.short	0x0c00


	//----- nvinfo : EIATTR_PARAM_CBANK
	.align		4
        /*0c80*/ 	.byte	0x04, 0x0a
        /*0c82*/ 	.short	(.L_55 - .L_54)
	.align		4
.L_54:
        /*0c84*/ 	.word	index@(.nv.constant0._ZN7cutlass13device_kernelINS_4gemm6kernel13GemmUniversalIN4cute5tupleIJiiiiEEENS1_10collective13CollectiveMmaINS1_46MainloopSm100TmaUmmaWarpSpecializedBlockScaledILi13ELi2ELi2ENS5_IJNS4_1CILi2EEENSA_ILi1EEESC_EEEEENS5_IJNSA_ILi256EEENSA_ILi128EEESG_EEENS5_IJNS_12float_e2m1_tENS_13float_ue4m3_tEEEENS5_IJNS5_IJlSC_lEEENS4_6LayoutINS5_IJNS5_IJNS5_IJNSA_ILi32EEENSA_ILi4EEEEEEiEEENS5_IJNS5_IJNSA_ILi16EEESO_EEEiEEENS5_IJSC_iEEEEEENS5_IJST_NS5_IJNS5_IJNSA_ILi0EEESC_EEENSA_ILi512EEEEEENS5_IJSW_iEEEEEEEEEEESK_S13_NS4_8TiledMMAINS4_8MMA_AtomIJNS4_23SM100_MMA_MXF4_2x1SM_SSISI_SI_fSJ_Li256ELi128ELi16ELNS4_4UMMA5MajorE0ELS18_0ELNS17_7ScaleInE0ELS19_0EEEEEENSM_INS5_IJSC_SC_SC_EEENS5_IJSW_SW_SW_EEEEENS5_IJNS4_10UnderscoreES1F_S1F_EEEEENS5_IJNS4_18SM100_TMA_2SM_LOADES1I_EEENS5_IJNS4_14ComposedLayoutINS4_7SwizzleILi2ELi4ELi3EEENS4_18smem_ptr_flag_bitsILi4EEENSM_INS5_IJNSA_ILi8EEESG_EEENS5_IJSG_SC_EEEEEEENSM_INS5_IJNS5_IJNS5_IJSP_SC_EEESS_EEESC_NS5_IJSC_SB_EEEEEENS5_IJNS5_IJNS5_IJSS_SY_EEESX_EEESW_NS5_IJSO_SY_EEEEEEEEEEEvNS4_8identityENS5_IJS1I_NS4_28SM100_TMA_2SM_LOAD_MULTICASTEEEES23_vS24_EENS_8epilogue10collective18CollectiveEpilogueINS28_23Sm100TmaWarpSpecializedILi4ELi2ELi32ELb1ELb0EEEJNS5_IJSG_SG_SG_EEENS5_IJNSM_ISG_SC_EENSM_ISN_SC_EEEEENS_10bfloat16_tESL_S2H_SL_NS28_6fusion15FusionCallbacksIS2C_NS2I_17LinearCombinationIS2H_fS2H_fLNS_15FloatRoundStyleE2EEES2D_S2G_JEEENS4_5SM1004TMEM4LOAD26SM100_TMEM_LOAD_32dp32b32xENS4_13SM90_TMA_LOADENS1K_IS1M_NS1N_ILi16EEENSM_INS5_IJS1P_SN_EEENS5_IJSN_SC_EEEEEEENS4_39AutoVectorizingCopyWithAssumedAlignmentILi128EEENS4_14SM90_TMA_STOREES2X_S2Z_S2Z_EEEvvEEEEvNT_6ParamsE)
        /*0c88*/ 	.short	0x0380
        /*0c8a*/ 	.short	0x0c00


	//----- nvinfo : EIATTR_SW_WAR
	.align		4
.L_55:
        /*0c8c*/ 	.byte	0x04, 0x36
        /*0c8e*/ 	.short	(.L_57 - .L_56)
.L_56:
        /*0c90*/ 	.word	0x00000008
.L_57:


//--------------------- .nv.callgraph             --------------------------
	.section	.nv.callgraph,"",@"SHT_CUDA_CALLGRAPH"
	.align	4
	.sectionentsize	8
	.align		4
        /*0000*/ 	.word	0x00000000
	.align		4
        /*0004*/ 	.word	0xffffffff
	.align		4
        /*0008*/ 	.word	index@(_ZN7cutlass13device_kernelINS_4gemm6kernel13GemmUniversalIN4cute5tupleIJiiiiEEENS1_10collective13CollectiveMmaINS1_46MainloopSm100TmaUmmaWarpSpecializedBlockScaledILi13ELi2ELi2ENS5_IJNS4_1CILi2EEENSA_ILi1EEESC_EEEEENS5_IJNSA_ILi256EEENSA_ILi128EEESG_EEENS5_IJNS_12float_e2m1_tENS_13float_ue4m3_tEEEENS5_IJNS5_IJlSC_lEEENS4_6LayoutINS5_IJNS5_IJNS5_IJNSA_ILi32EEENSA_ILi4EEEEEEiEEENS5_IJNS5_IJNSA_ILi16EEESO_EEEiEEENS5_IJSC_iEEEEEENS5_IJST_NS5_IJNS5_IJNSA_ILi0EEESC_EEENSA_ILi512EEEEEENS5_IJSW_iEEEEEEEEEEESK_S13_NS4_8TiledMMAINS4_8MMA_AtomIJNS4_23SM100_MMA_MXF4_2x1SM_SSISI_SI_fSJ_Li256ELi128ELi16ELNS4_4UMMA5MajorE0ELS18_0ELNS17_7ScaleInE0ELS19_0EEEEEENSM_INS5_IJSC_SC_SC_EEENS5_IJSW_SW_SW_EEEEENS5_IJNS4_10UnderscoreES1F_S1F_EEEEENS5_IJNS4_18SM100_TMA_2SM_LOADES1I_EEENS5_IJNS4_14ComposedLayoutINS4_7SwizzleILi2ELi4ELi3EEENS4_18smem_ptr_flag_bitsILi4EEENSM_INS5_IJNSA_ILi8EEESG_EEENS5_IJSG_SC_EEEEEEENSM_INS5_IJNS5_IJNS5_IJSP_SC_EEESS_EEESC_NS5_IJSC_SB_EEEEEENS5_IJNS5_IJNS5_IJSS_SY_EEESX_EEESW_NS5_IJSO_SY_EEEEEEEEEEEvNS4_8identityENS5_IJS1I_NS4_28SM100_TMA_2SM_LOAD_MULTICASTEEEES23_vS24_EENS_8epilogue10collective18CollectiveEpilogueINS28_23Sm100TmaWarpSpecializedILi4ELi2ELi32ELb1ELb0EEEJNS5_IJSG_SG_SG_EEENS5_IJNSM_ISG_SC_EENSM_ISN_SC_EEEEENS_10bfloat16_tESL_S2H_SL_NS28_6fusion15FusionCallbacksIS2C_NS2I_17LinearCombinationIS2H_fS2H_fLNS_15FloatRoundStyleE2EEES2D_S2G_JEEENS4_5SM1004TMEM4LOAD26SM100_TMEM_LOAD_32dp32b32xENS4_13SM90_TMA_LOADENS1K_IS1M_NS1N_ILi16EEENSM_INS5_IJS1P_SN_EEENS5_IJSN_SC_EEEEEEENS4_39AutoVectorizingCopyWithAssumedAlignmentILi128EEENS4_14SM90_TMA_STOREES2X_S2Z_S2Z_EEEvvEEEEvNT_6ParamsE)
	.align		4
        /*000c*/ 	.word	index@(__assertfail)
	.align		4
        /*0010*/ 	.word	0x00000000
	.align		4
        /*0014*/ 	.word	0xfffffffe
	.align		4
        /*0018*/ 	.word	0x00000000
	.align		4
        /*001c*/ 	.word	0xfffffffd
	.align		4
        /*0020*/ 	.word	0x00000000
	.align		4
        /*0024*/ 	.word	0xfffffffc


//--------------------- .nv.constant4             --------------------------
	.section	.nv.constant4,"a",@progbits
	.align	8
	.align		8
.nv.constant4:
        /*0000*/ 	.dword	__assertfail
	.align		8
        /*0008*/ 	.dword	__unnamed_1
	.align		8
        /*0010*/ 	.dword	__unnamed_2
	.align		8
        /*0018*/ 	.dword	_ZN40_INTERNAL_9e303469_4_k_cu_81eb8a9a_299454cuda3std3__45__cpo5beginE
	.align		8
        /*0020*/ 	.dword	_ZN40_INTERNAL_9e303469_4_k_cu_81eb8a9a_299454cuda3std3__45__cpo3endE
	.align		8
        /*0028*/ 	.dword	_ZN40_INTERNAL_9e303469_4_k_cu_81eb8a9a_299454cuda3std3__45__cpo6cbeginE
	.align		8
        /*0030*/ 	.dword	_ZN40_INTERNAL_9e303469_4_k_cu_81eb8a9a_299454cuda3std3__45__cpo4cendE
	.align		8
        /*0038*/ 	.dword	_ZN40_INTERNAL_9e303469_4_k_cu_81eb8a9a_299454cuda3std3__442_GLOBAL__N__9e303469_4_k_cu_81eb8a9a_299456ignoreE
	.align		8
        /*0040*/ 	.dword	_ZN40_INTERNAL_9e303469_4_k_cu_81eb8a9a_299454cuda3std3__419piecewise_constructE
	.align		8
        /*0048*/ 	.dword	_ZN40_INTERNAL_9e303469_4_k_cu_81eb8a9a_299454cuda3std3__48in_placeE
	.align		8
        /*0050*/ 	.dword	_ZN40_INTERNAL_9e303469_4_k_cu_81eb8a9a_299454cuda3std6ranges3__45__cpo4swapE
	.align		8
        /*0058*/ 	.dword	_ZN40_INTERNAL_9e303469_4_k_cu_81eb8a9a_299454cuda3std6ranges3__45__cpo9iter_moveE
	.align		8
        /*0060*/ 	.dword	_ZN40_INTERNAL_9e303469_4_k_cu_81eb8a9a_299454cute7productE
	.align		8
        /*0068*/ 	.dword	_ZN40_INTERNAL_9e303469_4_k_cu_81eb8a9a_299454cute1_E
	.align		8
        /*0070*/ 	.dword	$str$25
	.align		8
        /*0078*/ 	.dword	$str$26
	.align		8
        /*0080*/ 	.dword	$str$29
	.align		8
        /*0088*/ 	.dword	$str$30


//--------------------- .text._ZN7cutlass13device_kernelINS_4gemm6kernel13GemmUniversalIN4cute5tupleIJiiiiEEENS1_10collective13CollectiveMmaINS1_46MainloopSm100TmaUmmaWarpSpecializedBlockScaledILi13ELi2ELi2ENS5_IJNS4_1CILi2EEENSA_ILi1EEESC_EEEEENS5_IJNSA_ILi256EEENSA_ILi128EEESG_EEENS5_IJNS_12float_e2m1_tENS_13float_ue4m3_tEEEENS5_IJNS5_IJlSC_lEEENS4_6LayoutINS5_IJNS5_IJNS5_IJNSA_ILi32EEENSA_ILi4EEEEEEiEEENS5_IJNS5_IJNSA_ILi16EEESO_EEEiEEENS5_IJSC_iEEEEEENS5_IJST_NS5_IJNS5_IJNSA_ILi0EEESC_EEENSA_ILi512EEEEEENS5_IJSW_iEEEEEEEEEEESK_S13_NS4_8TiledMMAINS4_8MMA_AtomIJNS4_23SM100_MMA_MXF4_2x1SM_SSISI_SI_fSJ_Li256ELi128ELi16ELNS4_4UMMA5MajorE0ELS18_0ELNS17_7ScaleInE0ELS19_0EEEEEENSM_INS5_IJSC_SC_SC_EEENS5_IJSW_SW_SW_EEEEENS5_IJNS4_10UnderscoreES1F_S1F_EEEEENS5_IJNS4_18SM100_TMA_2SM_LOADES1I_EEENS5_IJNS4_14ComposedLayoutINS4_7SwizzleILi2ELi4ELi3EEENS4_18smem_ptr_flag_bitsILi4EEENSM_INS5_IJNSA_ILi8EEESG_EEENS5_IJSG_SC_EEEEEEENSM_INS5_IJNS5_IJNS5_IJSP_SC_EEESS_EEESC_NS5_IJSC_SB_EEEEEENS5_IJNS5_IJNS5_IJSS_SY_EEESX_EEESW_NS5_IJSO_SY_EEEEEEEEEEEvNS4_8identityENS5_IJS1I_NS4_28SM100_TMA_2SM_LOAD_MULTICASTEEEES23_vS24_EENS_8epilogue10collective18CollectiveEpilogueINS28_23Sm100TmaWarpSpecializedILi4ELi2ELi32ELb1ELb0EEEJNS5_IJSG_SG_SG_EEENS5_IJNSM_ISG_SC_EENSM_ISN_SC_EEEEENS_10bfloat16_tESL_S2H_SL_NS28_6fusion15FusionCallbacksIS2C_NS2I_17LinearCombinationIS2H_fS2H_fLNS_15FloatRoundStyleE2EEES2D_S2G_JEEENS4_5SM1004TMEM4LOAD26SM100_TMEM_LOAD_32dp32b32xENS4_13SM90_TMA_LOADENS1K_IS1M_NS1N_ILi16EEENSM_INS5_IJS1P_SN_EEENS5_IJSN_SC_EEEEEEENS4_39AutoVectorizingCopyWithAssumedAlignmentILi128EEENS4_14SM90_TMA_STOREES2X_S2Z_S2Z_EEEvvEEEEvNT_6ParamsE --------------------------
	.section	.text._ZN7cutlass13device_kernelINS_4gemm6kernel13GemmUniversalIN4cute5tupleIJiiiiEEENS1_10collective13CollectiveMmaINS1_46MainloopSm100TmaUmmaWarpSpecializedBlockScaledILi13ELi2ELi2ENS5_IJNS4_1CILi2EEENSA_ILi1EEESC_EEEEENS5_IJNSA_ILi256EEENSA_ILi128EEESG_EEENS5_IJNS_12float_e2m1_tENS_13float_ue4m3_tEEEENS5_IJNS5_IJlSC_lEEENS4_6LayoutINS5_IJNS5_IJNS5_IJNSA_ILi32EEENSA_ILi4EEEEEEiEEENS5_IJNS5_IJNSA_ILi16EEESO_EEEiEEENS5_IJSC_iEEEEEENS5_IJST_NS5_IJNS5_IJNSA_ILi0EEESC_EEENSA_ILi512EEEEEENS5_IJSW_iEEEEEEEEEEESK_S13_NS4_8TiledMMAINS4_8MMA_AtomIJNS4_23SM100_MMA_MXF4_2x1SM_SSISI_SI_fSJ_Li256ELi128ELi16ELNS4_4UMMA5MajorE0ELS18_0ELNS17_7ScaleInE0ELS19_0EEEEEENSM_INS5_IJSC_SC_SC_EEENS5_IJSW_SW_SW_EEEEENS5_IJNS4_10UnderscoreES1F_S1F_EEEEENS5_IJNS4_18SM100_TMA_2SM_LOADES1I_EEENS5_IJNS4_14ComposedLayoutINS4_7SwizzleILi2ELi4ELi3EEENS4_18smem_ptr_flag_bitsILi4EEENSM_INS5_IJNSA_ILi8EEESG_EEENS5_IJSG_SC_EEEEEEENSM_INS5_IJNS5_IJNS5_IJSP_SC_EEESS_EEESC_NS5_IJSC_SB_EEEEEENS5_IJNS5_IJNS5_IJSS_SY_EEESX_EEESW_NS5_IJSO_SY_EEEEEEEEEEEvNS4_8identityENS5_IJS1I_NS4_28SM100_TMA_2SM_LOAD_MULTICASTEEEES23_vS24_EENS_8epilogue10collective18CollectiveEpilogueINS28_23Sm100TmaWarpSpecializedILi4ELi2ELi32ELb1ELb0EEEJNS5_IJSG_SG_SG_EEENS5_IJNSM_ISG_SC_EENSM_ISN_SC_EEEEENS_10bfloat16_tESL_S2H_SL_NS28_6fusion15FusionCallbacksIS2C_NS2I_17LinearCombinationIS2H_fS2H_fLNS_15FloatRoundStyleE2EEES2D_S2G_JEEENS4_5SM1004TMEM4LOAD26SM100_TMEM_LOAD_32dp32b32xENS4_13SM90_TMA_LOADENS1K_IS1M_NS1N_ILi16EEENSM_INS5_IJS1P_SN_EEENS5_IJSN_SC_EEEEEEENS4_39AutoVectorizingCopyWithAssumedAlignmentILi128EEENS4_14SM90_TMA_STOREES2X_S2Z_S2Z_EEEvvEEEEvNT_6ParamsE,"ax",@progbits
	.align	128
.text._ZN7cutlass13device_kernelINS_4gemm6kernel13GemmUniversalIN4cute5tupleIJiiiiEEENS1_10collective13CollectiveMmaINS1_46MainloopSm100TmaUmmaWarpSpecializedBlockScaledILi13ELi2ELi2ENS5_IJNS4_1CILi2EEENSA_ILi1EEESC_EEEEENS5_IJNSA_ILi256EEENSA_ILi128EEESG_EEENS5_IJNS_12float_e2m1_tENS_13float_ue4m3_tEEEENS5_IJNS5_IJlSC_lEEENS4_6LayoutINS5_IJNS5_IJNS5_IJNSA_ILi32EEENSA_ILi4EEEEEEiEEENS5_IJNS5_IJNSA_ILi16EEESO_EEEiEEENS5_IJSC_iEEEEEENS5_IJST_NS5_IJNS5_IJNSA_ILi0EEESC_EEENSA_ILi512EEEEEENS5_IJSW_iEEEEEEEEEEESK_S13_NS4_8TiledMMAINS4_8MMA_AtomIJNS4_23SM100_MMA_MXF4_2x1SM_SSISI_SI_fSJ_Li256ELi128ELi16ELNS4_4UMMA5MajorE0ELS18_0ELNS17_7ScaleInE0ELS19_0EEEEEENSM_INS5_IJSC_SC_SC_EEENS5_IJSW_SW_SW_EEEEENS5_IJNS4_10UnderscoreES1F_S1F_EEEEENS5_IJNS4_18SM100_TMA_2SM_LOADES1I_EEENS5_IJNS4_14ComposedLayoutINS4_7SwizzleILi2ELi4ELi3EEENS4_18smem_ptr_flag_bitsILi4EEENSM_INS5_IJNSA_ILi8EEESG_EEENS5_IJSG_SC_EEEEEEENSM_INS5_IJNS5_IJNS5_IJSP_SC_EEESS_EEESC_NS5_IJSC_SB_EEEEEENS5_IJNS5_IJNS5_IJSS_SY_EEESX_EEESW_NS5_IJSO_SY_EEEEEEEEEEEvNS4_8identityENS5_IJS1I_NS4_28SM100_TMA_2SM_LOAD_MULTICASTEEEES23_vS24_EENS_8epilogue10collective18CollectiveEpilogueINS28_23Sm100TmaWarpSpecializedILi4ELi2ELi32ELb1ELb0EEEJNS5_IJSG_SG_SG_EEENS5_IJNSM_ISG_SC_EENSM_ISN_SC_EEEEENS_10bfloat16_tESL_S2H_SL_NS28_6fusion15FusionCallbacksIS2C_NS2I_17LinearCombinationIS2H_fS2H_fLNS_15FloatRoundStyleE2EEES2D_S2G_JEEENS4_5SM1004TMEM4LOAD26SM100_TMEM_LOAD_32dp32b32xENS4_13SM90_TMA_LOADENS1K_IS1M_NS1N_ILi16EEENSM_INS5_IJS1P_SN_EEENS5_IJSN_SC_EEEEEEENS4_39AutoVectorizingCopyWithAssumedAlignmentILi128EEENS4_14SM90_TMA_STOREES2X_S2Z_S2Z_EEEvvEEEEvNT_6ParamsE:
        .type           _ZN7cutlass13device_kernelINS_4gemm6kernel13GemmUniversalIN4cute5tupleIJiiiiEEENS1_10collective13CollectiveMmaINS1_46MainloopSm100TmaUmmaWarpSpecializedBlockScaledILi13ELi2ELi2ENS5_IJNS4_1CILi2EEENSA_ILi1EEESC_EEEEENS5_IJNSA_ILi256EEENSA_ILi128EEESG_EEENS5_IJNS_12float_e2m1_tENS_13float_ue4m3_tEEEENS5_IJNS5_IJlSC_lEEENS4_6LayoutINS5_IJNS5_IJNS5_IJNSA_ILi32EEENSA_ILi4EEEEEEiEEENS5_IJNS5_IJNSA_ILi16EEESO_EEEiEEENS5_IJSC_iEEEEEENS5_IJST_NS5_IJNS5_IJNSA_ILi0EEESC_EEENSA_ILi512EEEEEENS5_IJSW_iEEEEEEEEEEESK_S13_NS4_8TiledMMAINS4_8MMA_AtomIJNS4_23SM100_MMA_MXF4_2x1SM_SSISI_SI_fSJ_Li256ELi128ELi16ELNS4_4UMMA5MajorE0ELS18_0ELNS17_7ScaleInE0ELS19_0EEEEEENSM_INS5_IJSC_SC_SC_EEENS5_IJSW_SW_SW_EEEEENS5_IJNS4_10UnderscoreES1F_S1F_EEEEENS5_IJNS4_18SM100_TMA_2SM_LOADES1I_EEENS5_IJNS4_14ComposedLayoutINS4_7SwizzleILi2ELi4ELi3EEENS4_18smem_ptr_flag_bitsILi4EEENSM_INS5_IJNSA_ILi8EEESG_EEENS5_IJSG_SC_EEEEEEENSM_INS5_IJNS5_IJNS5_IJSP_SC_EEESS_EEESC_NS5_IJSC_SB_EEEEEENS5_IJNS5_IJNS5_IJSS_SY_EEESX_EEESW_NS5_IJSO_SY_EEEEEEEEEEEvNS4_8identityENS5_IJS1I_NS4_28SM100_TMA_2SM_LOAD_MULTICASTEEEES23_vS24_EENS_8epilogue10collective18CollectiveEpilogueINS28_23Sm100TmaWarpSpecializedILi4ELi2ELi32ELb1ELb0EEEJNS5_IJSG_SG_SG_EEENS5_IJNSM_ISG_SC_EENSM_ISN_SC_EEEEENS_10bfloat16_tESL_S2H_SL_NS28_6fusion15FusionCallbacksIS2C_NS2I_17LinearCombinationIS2H_fS2H_fLNS_15FloatRoundStyleE2EEES2D_S2G_JEEENS4_5SM1004TMEM4LOAD26SM100_TMEM_LOAD_32dp32b32xENS4_13SM90_TMA_LOADENS1K_IS1M_NS1N_ILi16EEENSM_INS5_IJS1P_SN_EEENS5_IJSN_SC_EEEEEEENS4_39AutoVectorizingCopyWithAssumedAlignmentILi128EEENS4_14SM90_TMA_STOREES2X_S2Z_S2Z_EEEvvEEEEvNT_6ParamsE,@function
        .size           _ZN7cutlass13device_kernelINS_4gemm6kernel13GemmUniversalIN4cute5tupleIJiiiiEEENS1_10collective13CollectiveMmaINS1_46MainloopSm100TmaUmmaWarpSpecializedBlockScaledILi13ELi2ELi2ENS5_IJNS4_1CILi2EEENSA_ILi1EEESC_EEEEENS5_IJNSA_ILi256EEENSA_ILi128EEESG_EEENS5_IJNS_12float_e2m1_tENS_13float_ue4m3_tEEEENS5_IJNS5_IJlSC_lEEENS4_6LayoutINS5_IJNS5_IJNS5_IJNSA_ILi32EEENSA_ILi4EEEEEEiEEENS5_IJNS5_IJNSA_ILi16EEESO_EEEiEEENS5_IJSC_iEEEEEENS5_IJST_NS5_IJNS5_IJNSA_ILi0EEESC_EEENSA_ILi512EEEEEENS5_IJSW_iEEEEEEEEEEESK_S13_NS4_8TiledMMAINS4_8MMA_AtomIJNS4_23SM100_MMA_MXF4_2x1SM_SSISI_SI_fSJ_Li256ELi128ELi16ELNS4_4UMMA5MajorE0ELS18_0ELNS17_7ScaleInE0ELS19_0EEEEEENSM_INS5_IJSC_SC_SC_EEENS5_IJSW_SW_SW_EEEEENS5_IJNS4_10UnderscoreES1F_S1F_EEEEENS5_IJNS4_18SM100_TMA_2SM_LOADES1I_EEENS5_IJNS4_14ComposedLayoutINS4_7SwizzleILi2ELi4ELi3EEENS4_18smem_ptr_flag_bitsILi4EEENSM_INS5_IJNSA_ILi8EEESG_EEENS5_IJSG_SC_EEEEEEENSM_INS5_IJNS5_IJNS5_IJSP_SC_EEESS_EEESC_NS5_IJSC_SB_EEEEEENS5_IJNS5_IJNS5_IJSS_SY_EEESX_EEESW_NS5_IJSO_SY_EEEEEEEEEEEvNS4_8identityENS5_IJS1I_NS4_28SM100_TMA_2SM_LOAD_MULTICASTEEEES23_vS24_EENS_8epilogue10collective18CollectiveEpilogueINS28_23Sm100TmaWarpSpecializedILi4ELi2ELi32ELb1ELb0EEEJNS5_IJSG_SG_SG_EEENS5_IJNSM_ISG_SC_EENSM_ISN_SC_EEEEENS_10bfloat16_tESL_S2H_SL_NS28_6fusion15FusionCallbacksIS2C_NS2I_17LinearCombinationIS2H_fS2H_fLNS_15FloatRoundStyleE2EEES2D_S2G_JEEENS4_5SM1004TMEM4LOAD26SM100_TMEM_LOAD_32dp32b32xENS4_13SM90_TMA_LOADENS1K_IS1M_NS1N_ILi16EEENSM_INS5_IJS1P_SN_EEENS5_IJSN_SC_EEEEEEENS4_39AutoVectorizingCopyWithAssumedAlignmentILi128EEENS4_14SM90_TMA_STOREES2X_S2Z_S2Z_EEEvvEEEEvNT_6ParamsE,(.L_x_223 - _ZN7cutlass13device_kernelINS_4gemm6kernel13GemmUniversalIN4cute5tupleIJiiiiEEENS1_10collective13CollectiveMmaINS1_46MainloopSm100TmaUmmaWarpSpecializedBlockScaledILi13ELi2ELi2ENS5_IJNS4_1CILi2EEENSA_ILi1EEESC_EEEEENS5_IJNSA_ILi256EEENSA_ILi128EEESG_EEENS5_IJNS_12float_e2m1_tENS_13float_ue4m3_tEEEENS5_IJNS5_IJlSC_lEEENS4_6LayoutINS5_IJNS5_IJNS5_IJNSA_ILi32EEENSA_ILi4EEEEEEiEEENS5_IJNS5_IJNSA_ILi16EEESO_EEEiEEENS5_IJSC_iEEEEEENS5_IJST_NS5_IJNS5_IJNSA_ILi0EEESC_EEENSA_ILi512EEEEEENS5_IJSW_iEEEEEEEEEEESK_S13_NS4_8TiledMMAINS4_8MMA_AtomIJNS4_23SM100_MMA_MXF4_2x1SM_SSISI_SI_fSJ_Li256ELi128ELi16ELNS4_4UMMA5MajorE0ELS18_0ELNS17_7ScaleInE0ELS19_0EEEEEENSM_INS5_IJSC_SC_SC_EEENS5_IJSW_SW_SW_EEEEENS5_IJNS4_10UnderscoreES1F_S1F_EEEEENS5_IJNS4_18SM100_TMA_2SM_LOADES1I_EEENS5_IJNS4_14ComposedLayoutINS4_7SwizzleILi2ELi4ELi3EEENS4_18smem_ptr_flag_bitsILi4EEENSM_INS5_IJNSA_ILi8EEESG_EEENS5_IJSG_SC_EEEEEEENSM_INS5_IJNS5_IJNS5_IJSP_SC_EEESS_EEESC_NS5_IJSC_SB_EEEEEENS5_IJNS5_IJNS5_IJSS_SY_EEESX_EEESW_NS5_IJSO_SY_EEEEEEEEEEEvNS4_8identityENS5_IJS1I_NS4_28SM100_TMA_2SM_LOAD_MULTICASTEEEES23_vS24_EENS_8epilogue10collective18CollectiveEpilogueINS28_23Sm100TmaWarpSpecializedILi4ELi2ELi32ELb1ELb0EEEJNS5_IJSG_SG_SG_EEENS5_IJNSM_ISG_SC_EENSM_ISN_SC_EEEEENS_10bfloat16_tESL_S2H_SL_NS28_6fusion15FusionCallbacksIS2C_NS2I_17LinearCombinationIS2H_fS2H_fLNS_15FloatRoundStyleE2EEES2D_S2G_JEEENS4_5SM1004TMEM4LOAD26SM100_TMEM_LOAD_32dp32b32xENS4_13SM90_TMA_LOADENS1K_IS1M_NS1N_ILi16EEENSM_INS5_IJS1P_SN_EEENS5_IJSN_SC_EEEEEEENS4_39AutoVectorizingCopyWithAssumedAlignmentILi128EEENS4_14SM90_TMA_STOREES2X_S2Z_S2Z_EEEvvEEEEvNT_6ParamsE)
        .other          _ZN7cutlass13device_kernelINS_4gemm6kernel13GemmUniversalIN4cute5tupleIJiiiiEEENS1_10collective13CollectiveMmaINS1_46MainloopSm100TmaUmmaWarpSpecializedBlockScaledILi13ELi2ELi2ENS5_IJNS4_1CILi2EEENSA_ILi1EEESC_EEEEENS5_IJNSA_ILi256EEENSA_ILi128EEESG_EEENS5_IJNS_12float_e2m1_tENS_13float_ue4m3_tEEEENS5_IJNS5_IJlSC_lEEENS4_6LayoutINS5_IJNS5_IJNS5_IJNSA_ILi32EEENSA_ILi4EEEEEEiEEENS5_IJNS5_IJNSA_ILi16EEESO_EEEiEEENS5_IJSC_iEEEEEENS5_IJST_NS5_IJNS5_IJNSA_ILi0EEESC_EEENSA_ILi512EEEEEENS5_IJSW_iEEEEEEEEEEESK_S13_NS4_8TiledMMAINS4_8MMA_AtomIJNS4_23SM100_MMA_MXF4_2x1SM_SSISI_SI_fSJ_Li256ELi128ELi16ELNS4_4UMMA5MajorE0ELS18_0ELNS17_7ScaleInE0ELS19_0EEEEEENSM_INS5_IJSC_SC_SC_EEENS5_IJSW_SW_SW_EEEEENS5_IJNS4_10UnderscoreES1F_S1F_EEEEENS5_IJNS4_18SM100_TMA_2SM_LOADES1I_EEENS5_IJNS4_14ComposedLayoutINS4_7SwizzleILi2ELi4ELi3EEENS4_18smem_ptr_flag_bitsILi4EEENSM_INS5_IJNSA_ILi8EEESG_EEENS5_IJSG_SC_EEEEEEENSM_INS5_IJNS5_IJNS5_IJSP_SC_EEESS_EEESC_NS5_IJSC_SB_EEEEEENS5_IJNS5_IJNS5_IJSS_SY_EEESX_EEESW_NS5_IJSO_SY_EEEEEEEEEEEvNS4_8identityENS5_IJS1I_NS4_28SM100_TMA_2SM_LOAD_MULTICASTEEEES23_vS24_EENS_8epilogue10collective18CollectiveEpilogueINS28_23Sm100TmaWarpSpecializedILi4ELi2ELi32ELb1ELb0EEEJNS5_IJSG_SG_SG_EEENS5_IJNSM_ISG_SC_EENSM_ISN_SC_EEEEENS_10bfloat16_tESL_S2H_SL_NS28_6fusion15FusionCallbacksIS2C_NS2I_17LinearCombinationIS2H_fS2H_fLNS_15FloatRoundStyleE2EEES2D_S2G_JEEENS4_5SM1004TMEM4LOAD26SM100_TMEM_LOAD_32dp32b32xENS4_13SM90_TMA_LOADENS1K_IS1M_NS1N_ILi16EEENSM_INS5_IJS1P_SN_EEENS5_IJSN_SC_EEEEEEENS4_39AutoVectorizingCopyWithAssumedAlignmentILi128EEENS4_14SM90_TMA_STOREES2X_S2Z_S2Z_EEEvvEEEEvNT_6ParamsE,@"STO_CUDA_ENTRY STV_DEFAULT"
_ZN7cutlass13device_kernelINS_4gemm6kernel13GemmUniversalIN4cute5tupleIJiiiiEEENS1_10collective13CollectiveMmaINS1_46MainloopSm100TmaUmmaWarpSpecializedBlockScaledILi13ELi2ELi2ENS5_IJNS4_1CILi2EEENSA_ILi1EEESC_EEEEENS5_IJNSA_ILi256EEENSA_ILi128EEESG_EEENS5_IJNS_12float_e2m1_tENS_13float_ue4m3_tEEEENS5_IJNS5_IJlSC_lEEENS4_6LayoutINS5_IJNS5_IJNS5_IJNSA_ILi32EEENSA_ILi4EEEEEEiEEENS5_IJNS5_IJNSA_ILi16EEESO_EEEiEEENS5_IJSC_iEEEEEENS5_IJST_NS5_IJNS5_IJNSA_ILi0EEESC_EEENSA_ILi512EEEEEENS5_IJSW_iEEEEEEEEEEESK_S13_NS4_8TiledMMAINS4_8MMA_AtomIJNS4_23SM100_MMA_MXF4_2x1SM_SSISI_SI_fSJ_Li256ELi128ELi16ELNS4_4UMMA5MajorE0ELS18_0ELNS17_7ScaleInE0ELS19_0EEEEEENSM_INS5_IJSC_SC_SC_EEENS5_IJSW_SW_SW_EEEEENS5_IJNS4_10UnderscoreES1F_S1F_EEEEENS5_IJNS4_18SM100_TMA_2SM_LOADES1I_EEENS5_IJNS4_14ComposedLayoutINS4_7SwizzleILi2ELi4ELi3EEENS4_18smem_ptr_flag_bitsILi4EEENSM_INS5_IJNSA_ILi8EEESG_EEENS5_IJSG_SC_EEEEEEENSM_INS5_IJNS5_IJNS5_IJSP_SC_EEESS_EEESC_NS5_IJSC_SB_EEEEEENS5_IJNS5_IJNS5_IJSS_SY_EEESX_EEESW_NS5_IJSO_SY_EEEEEEEEEEEvNS4_8identityENS5_IJS1I_NS4_28SM100_TMA_2SM_LOAD_MULTICASTEEEES23_vS24_EENS_8epilogue10collective18CollectiveEpilogueINS28_23Sm100TmaWarpSpecializedILi4ELi2ELi32ELb1ELb0EEEJNS5_IJSG_SG_SG_EEENS5_IJNSM_ISG_SC_EENSM_ISN_SC_EEEEENS_10bfloat16_tESL_S2H_SL_NS28_6fusion15FusionCallbacksIS2C_NS2I_17LinearCombinationIS2H_fS2H_fLNS_15FloatRoundStyleE2EEES2D_S2G_JEEENS4_5SM1004TMEM4LOAD26SM100_TMEM_LOAD_32dp32b32xENS4_13SM90_TMA_LOADENS1K_IS1M_NS1N_ILi16EEENSM_INS5_IJS1P_SN_EEENS5_IJSN_SC_EEEEEEENS4_39AutoVectorizingCopyWithAssumedAlignmentILi128EEENS4_14SM90_TMA_STOREES2X_S2Z_S2Z_EEEvvEEEEvNT_6ParamsE:
[----:B------:R-:W1:Y:S01]  /*0000*/  LDC R1, c[0x0][0x37c] ;  /* 0x0000df00ff017b82 */ /* 0x000e620000000800 */
[----:B------:R-:W2:Y:S01]  /*0010*/  S2R R94, SR_TID.X ;  /* 0x00000000005e7919 */ /* 0x000ea20000002100 */
[----:B------:R-:W3:Y:S06]  /*0020*/  LDCU.64 UR12, c[0x0][0xc90] ;  /* 0x00019200ff0c77ac */ /* 0x000eec0008000a00 */
[----:B------:R-:W4:Y:S01]  /*0030*/  S2UR UR52, SR_CgaCtaId ;  /* 0x00000000003479c3 */ /* 0x000f220000008800 */
[----:B------:R-:W-:Y:S02]  /*0040*/  PRMT R80, RZ, 0x7610, R80 ;  /* 0x00007610ff507816 */ /* 0x000fe40000000050 */
[----:B------:R-:W-:Y:S01]  /*0050*/  ELECT P1, URZ, PT ;  /* 0x0000000000ff782f */ /* 0x000fe20003820000 */
[----:B---3--:R-:W-:-:S04]  /*0060*/  UISETP.NE.U32.AND UP0, UPT, UR12, URZ, UPT ;  /* 0x000000ff0c00728c */ /* 0x008fc8000bf05070 */
[----:B------:R-:W-:Y:S02]  /*0070*/  UISETP.NE.AND.EX UP0, UPT, UR13, URZ, UPT, UP0 ;  /* 0x000000ff0d00728c */ /* 0x000fe4000bf05300 */
[----:B----4-:R-:W-:Y:S02]  /*0080*/  ULOP3.LUT UR49, UR52, 0x1, URZ, 0xc0, !UPT ;  /* 0x0000000134317892 */ /* 0x010fe4000f8ec0ff */
[----:B------:R-:W-:Y:S01]  /*0090*/  ULOP3.LUT UR47, UR52, 0x1, URZ, 0x3c, !UPT ;  /* 0x00000001342f7892 */ /* 0x000fe2000f8e3cff */
[----:B--2---:R-:W-:-:S05]  /*00a0*/  SHF.R.U32.HI R81, RZ, 0x5, R94 ;  /* 0x00000005ff517819 */ /* 0x004fca000001165e */
[----:B------:R-:W2:Y:S02]  /*00b0*/  SHFL.IDX PT, R0, R81, RZ, 0x1f ;  /* 0x00001fff51007589 */ /* 0x000ea400000e0000 */
[----:B--2---:R-:W-:Y:S01]  /*00c0*/  R2UR UR20, R0 ;  /* 0x00000000001472ca */ /* 0x004fe200000e0000 */
[----:B-1----:R-:W-:-:S14]  /*00d0*/  BRA.U UP0, `(.L_x_0) ;  /* 0x0000000100307547 */ /* 0x002fdc000b800000 */
[----:B------:R-:W1:Y:S02]  /*00e0*/  LDCU.64 UR4, c[0x0][0xc88] ;  /* 0x00019100ff0477ac */ /* 0x000e640008000a00 */
[----:B-1----:R-:W-:-:S04]  /*00f0*/  UISETP.NE.U32.AND UP0, UPT, UR4, URZ, UPT ;  /* 0x000000ff0400728c */ /* 0x002fc8000bf05070 */
[----:B------:R-:W-:-:S09]  /*0100*/  UISETP.NE.AND.EX UP0, UPT, UR5, URZ, UPT, UP0 ;  /* 0x000000ff0500728c */ /* 0x000fd2000bf05300 */
[----:B------:R-:W-:Y:S05]  /*0110*/  BRA.U !UP0, `(.L_x_1) ;  /* 0x0000000108147547 */ /* 0x000fea000b800000 */
[----:B------:R-:W1:Y:S01]  /*0120*/  LDC.64 R2, c[0x0][0xc88] ;  /* 0x00032200ff027b82 */ /* 0x000e620000000a00 */
[----:B------:R-:W1:Y:S02]  /*0130*/  LDCU.64 UR4, c[0x0][0x358] ;  /* 0x00006b00ff0477ac */ /* 0x000e640008000a00 */
[----:B-1----:R1:W5:Y:S01]  /*0140*/  LDG.E R41, desc[UR4][R2.64] ;  /* 0x0000000402297981 */ /* 0x002362000c1e1900 */
[----:B------:R-:W-:Y:S01]  /*0150*/  HFMA2 R80, -RZ, RZ, 0, 5.9604644775390625e-08 ;  /* 0x00000001ff507431 */ /* 0x000fe200000001ff */
[----:B------:R-:W-:Y:S05]  /*0160*/  BRA `(.L_x_0) ;  /* 0x00000000000c7947 */ /* 0x000fea0003800000 */
.L_x_1:
[----:B------:R-:W1:Y:S01]  /*0170*/  LDCU UR4, c[0x0][0xc80] ;  /* 0x00019000ff0477ac */ /* 0x000e620008000800 */
[----:B------:R-:W-:Y:S01]  /*0180*/  HFMA2 R80, -RZ, RZ, 0, 5.9604644775390625e-08 ;  /* 0x00000001ff507431 */ /* 0x000fe200000001ff */
[----:B-1----:R-:W-:-:S07]  /*0190*/  MOV R41, UR4 ;  /* 0x0000000400297c02 */ /* 0x002fce0008000f00 */
.L_x_0:
[----:B------:R-:W2:Y:S02]  /*01a0*/  LDCU.64 UR4, c[0x0][0xcb0] ;  /* 0x00019600ff0477ac */ /* 0x000ea40008000a00 */
[----:B--2---:R-:W-:-:S04]  /*01b0*/  UISETP.NE.U32.AND UP0, UPT, UR4, URZ, UPT ;  /* 0x000000ff0400728c */ /* 0x004fc8000bf05070 */
[----:B------:R-:W-:-:S09]  /*01c0*/  UISETP.NE.AND.EX UP0, UPT, UR5, URZ, UPT, UP0 ;  /* 0x000000ff0500728c */ /* 0x000fd2000bf05300 */
[----:B------:R-:W-:Y:S05]  /*01d0*/  BRA.U UP0, `(.L_x_2) ;  /* 0x0000000100287547 */ /* 0x000fea000b800000 */
[----:B------:R-:W2:Y:S02]  /*01e0*/  LDCU.64 UR4, c[0x0][0xca8] ;  /* 0x00019500ff0477ac */ /* 0x000ea40008000a00 */
[----:B--2---:R-:W-:-:S04]  /*01f0*/  UISETP.NE.U32.AND UP0, UPT, UR4, URZ, UPT ;  /* 0x000000ff0400728c */ /* 0x004fc8000bf05070 */
[----:B------:R-:W-:-:S09]  /*0200*/  UISETP.NE.AND.EX UP0, UPT, UR5, URZ, UPT, UP0 ;  /* 0x000000ff0500728c */ /* 0x000fd2000bf05300 */
[----:B------:R-:W-:Y:S05]  /*0210*/  BRA.U !UP0, `(.L_x_3) ;  /* 0x0000000108107547 */ /* 0x000fea000b800000 */
[----:B------:R-:W2:Y:S01]  /*0220*/  LDC.64 R38, c[0x0][0xca8] ;  /* 0x00032a00ff267b82 */ /* 0x000ea20000000a00 */
[----:B------:R-:W2:Y:S02]  /*0230*/  LDCU.64 UR4, c[0x0][0x358] ;  /* 0x00006b00ff0477ac */ /* 0x000ea40008000a00 */
[----:B--2---:R2:W5:Y:S01]  /*0240*/  LDG.E R38, desc[UR4][R38.64] ;  /* 0x0000000426267981 */ /* 0x004562000c1e1900 */
[----:B------:R-:W-:Y:S05]  /*0250*/  BRA `(.L_x_2) ;  /* 0x0000000000087947 */ /* 0x000fea0003800000 */
.L_x_3:
[----:B------:R-:W2:Y:S02]  /*0260*/  LDCU UR4, c[0x0][0xca0] ;  /* 0x00019400ff0477ac */ /* 0x000ea40008000800 */
[----:B--2---:R-:W-:Y:S02]  /*0270*/  MOV R38, UR4 ;  /* 0x0000000400267c02 */ /* 0x004fe40008000f00 */
.L_x_2:
[----:B------:R-:W-:Y:S01]  /*0280*/  IMAD.U32 R0, RZ, RZ, UR20 ;  /* 0x00000014ff007e24 */ /* 0x000fe2000f8e00ff */
[----:B------:R-:W-:Y:S04]  /*0290*/  BSSY.RECONVERGENT B0, `(.L_x_4) ;  /* 0x0000012000007945 */ /* 0x000fe80003800200 */
[C---:B------:R-:W-:Y:S02]  /*02a0*/  ISETP.NE.OR P2, PT, R0.reuse, 0x1, !P1 ;  /* 0x000000010000780c */ /* 0x040fe40004f45670 */
[----:B------:R-:W-:-:S11]  /*02b0*/  ISETP.NE.OR P0, PT, R0, 0x3, !P1 ;  /* 0x000000030000780c */ /* 0x000fd60004f05670 */
[----:B------:R-:W-:Y:S05]  /*02c0*/  @P2 BRA `(.L_x_5) ;  /* 0x0000000000382947 */ /* 0x000fea0003800000 */
[----:B------:R-:W3:Y:S02]  /*02d0*/  LDCU.64 UR4, c[0x0][0x348] ;  /* 0x00006900ff0477ac */ /* 0x000ee40008000a00 */
[----:B---3--:R-:W-:Y:S02]  /*02e0*/  UIADD3 UR10, UP3, UPT, UR4, 0x80, URZ ;  /* 0x00000080040a7890 */ /* 0x008fe4000ff7e0ff */
[----:B------:R-:W-:Y:S02]  /*02f0*/  UIADD3 UR8, UP2, UPT, UR4, 0x180, URZ ;  /* 0x0000018004087890 */ /* 0x000fe4000ff5e0ff */
[----:B------:R-:W-:Y:S02]  /*0300*/  UIADD3 UR6, UP1, UPT, UR4, 0x280, URZ ;  /* 0x0000028004067890 */ /* 0x000fe4000ff3e0ff */
[----:B------:R-:W-:Y:S02]  /*0310*/  UIADD3 UR4, UP0, UPT, UR4, 0x380, URZ ;  /* 0x0000038004047890 */ /* 0x000fe4000ff1e0ff */
[----:B------:R-:W-:-:S02]  /*0320*/  UIADD3.X UR11, UPT, UPT, URZ, UR5, URZ, UP3, !UPT ;  /* 0x00000005ff0b7290 */ /* 0x000fc40009ffe4ff */
[----:B------:R-:W-:Y:S02]  /*0330*/  UIADD3.X UR9, UPT, UPT, URZ, UR5, URZ, UP2, !UPT ;  /* 0x00000005ff097290 */ /* 0x000fe400097fe4ff */
[----:B------:R-:W-:Y:S02]  /*0340*/  UIADD3.X UR7, UPT, UPT, URZ, UR5, URZ, UP1, !UPT ;  /* 0x00000005ff077290 */ /* 0x000fe40008ffe4ff */
[----:B------:R-:W-:-:S03]  /*0350*/  UIADD3.X UR5, UPT, UPT, URZ, UR5, URZ, UP0, !UPT ;  /* 0x00000005ff057290 */ /* 0x000fc600087fe4ff */
[----:B------:R3:W-:Y:S02]  /*0360*/  UTMACCTL.PF [UR10] ;  /* 0x000000000a0079b9 */ /* 0x0007e40008040000 */
[----:B------:R3:W-:Y:S02]  /*0370*/  UTMACCTL.PF [UR8] ;  /* 0x00000000080079b9 */ /* 0x0007e40008040000 */
[----:B------:R3:W-:Y:S02]  /*0380*/  UTMACCTL.PF [UR6] ;  /* 0x00000000060079b9 */ /* 0x0007e40008040000 */
[----:B------:R3:W-:Y:S02]  /*0390*/  UTMACCTL.PF [UR4] ;  /* 0x00000000040079b9 */ /* 0x0007e40008040000 */
[----:B---3--:R-:W-:Y:S01]  /*03a0*/  NOP ;  /* 0x0000000000007918 */ /* 0x008fe20000000000 */
.L_x_5:
[----:B------:R-:W-:Y:S05]  /*03b0*/  BSYNC.RECONVERGENT B0 ;  /* 0x0000000000007941 */ /* 0x000fea0003800200 */
.L_x_4:
[----:B------:R-:W-:Y:S04]  /*03c0*/  BSSY.RECONVERGENT B0, `(.L_x_6) ;  /* 0x000000a000007945 */ /* 0x000fe80003800200 */
[----:B------:R-:W-:Y:S05]  /*03d0*/  @P0 BRA `(.L_x_7) ;  /* 0x0000000000200947 */ /* 0x000fea0003800000 */
[----:B------:R-:W3:Y:S02]  /*03e0*/  LDCU.64 UR4, c[0x0][0x348] ;  /* 0x00006900ff0477ac */ /* 0x000ee40008000a00 */
[----:B---3--:R-:W-:Y:S02]  /*03f0*/  UIADD3 UR6, UP1, UPT, UR4, 0x980, URZ ;  /* 0x0000098004067890 */ /* 0x008fe4000ff3e0ff */
[----:B------:R-:W-:Y:S02]  /*0400*/  UIADD3 UR4, UP0, UPT, UR4, 0xa80, URZ ;  /* 0x00000a8004047890 */ /* 0x000fe4000ff1e0ff */
[----:B------:R-:W-:Y:S02]  /*0410*/  UIADD3.X UR7, UPT, UPT, URZ, UR5, URZ, UP1, !UPT ;  /* 0x00000005ff077290 */ /* 0x000fe40008ffe4ff */
[----:B------:R-:W-:-:S07]  /*0420*/  UIADD3.X UR5, UPT, UPT, URZ, UR5, URZ, UP0, !UPT ;  /* 0x00000005ff057290 */ /* 0x000fce00087fe4ff */
[----:B------:R3:W-:Y:S02]  /*0430*/  UTMACCTL.PF [UR6] ;  /* 0x00000000060079b9 */ /* 0x0007e40008040000 */
[----:B------:R3:W-:Y:S02]  /*0440*/  UTMACCTL.PF [UR4] ;  /* 0x00000000040079b9 */ /* 0x0007e40008040000 */
[----:B---3--:R-:W-:Y:S01]  /*0450*/  NOP ;  /* 0x0000000000007918 */ /* 0x008fe20000000000 */
.L_x_7:
[----:B------:R-:W-:Y:S05]  /*0460*/  BSYNC.RECONVERGENT B0 ;  /* 0x0000000000007941 */ /* 0x000fea0003800200 */
.L_x_6:
[----:B------:R-:W3:Y:S01]  /*0470*/  LDCU.64 UR4, c[0x0][0xc88] ;  /* 0x00019100ff0477ac */ /* 0x000ee20008000a00 */
[----:B------:R-:W-:Y:S02]  /*0480*/  UISETP.EQ.U32.AND UP2, UPT, UR12, URZ, UPT ;  /* 0x000000ff0c00728c */ /* 0x000fe4000bf42070 */
[----:B------:R-:W-:Y:S02]  /*0490*/  UPLOP3.LUT UP4, UPT, UPT, UPT, UPT, 0x80, 0x8 ;  /* 0x000000000008789c */ /* 0x000fe40003f8f070 */
[----:B---3--:R-:W-:-:S04]  /*04a0*/  UISETP.NE.U32.AND UP0, UPT, UR4, URZ, UPT ;  /* 0x000000ff0400728c */ /* 0x008fc8000bf05070 */
[----:B------:R-:W-:-:S04]  /*04b0*/  UISETP.NE.AND.EX UP1, UPT, UR5, URZ, UPT, UP0 ;  /* 0x000000ff0500728c */ /* 0x000fc8000bf25300 */
[----:B------:R-:W-:-:S04]  /*04c0*/  UISETP.EQ.OR.EX UP3, UPT, UR13, URZ, !UP1, UP2 ;  /* 0x000000ff0d00728c */ /* 0x000fc8000cf62720 */
[----:B------:R-:W-:-:S06]  /*04d0*/  UP2UR UR4, UPR, URZ, 0x8 ;  /* 0x00000008ff047883 */ /* 0x000fcc0008000000 */
[----:B------:R-:W-:Y:S01]  /*04e0*/  MOV R83, UR4 ;  /* 0x0000000400537c02 */ /* 0x000fe20008000f00 */
[----:B------:R-:W-:Y:S06]  /*04f0*/  BRA.U !UP3, `(.L_x_8) ;  /* 0x000000010b207547 */ /* 0x000fec000b800000 */
[----:B------:R-:W-:Y:S01]  /*0500*/  UISETP.NE.U32.AND UP2, UPT, UR12, URZ, UPT ;  /* 0x000000ff0c00728c */ /* 0x000fe2000bf45070 */
[----:B-----5:R-:W-:Y:S01]  /*0510*/  FSETP.NEU.AND P0, PT, R41, RZ, PT ;  /* 0x000000ff2900720b */ /* 0x020fe20003f0d000 */
[----:B------:R-:W-:Y:S02]  /*0520*/  USEL UR4, URZ, 0xffffffff, UP1 ;  /* 0xffffffffff047887 */ /* 0x000fe40008800000 */
[----:B------:R-:W-:-:S10]  /*0530*/  UISETP.NE.AND.EX UP2, UPT, UR13, URZ, UPT, UP2 ;  /* 0x000000ff0d00728c */ /* 0x000fd4000bf45320 */
[----:B------:R-:W-:Y:S01]  /*0540*/  VOTEU.ANY UP0, P0 ;  /* 0x0000000000ff7886 */ /* 0x000fe20000000100 */
[----:B------:R-:W-:-:S04]  /*0550*/  @!UP2 USEL UR4, URZ, 0xffffffff, UP0 ;  /* 0xffffffffff04a887 */ /* 0x000fc80008000000 */
[----:B------:R-:W-:-:S04]  /*0560*/  ULOP3.LUT UR4, UR4, 0x1, URZ, 0xc0, !UPT ;  /* 0x0000000104047892 */ /* 0x000fc8000f8ec0ff */
[----:B------:R-:W-:-:S11]  /*0570*/  UISETP.NE.U32.AND UP4, UPT, UR4, 0x1, UPT ;  /* 0x000000010400788c */ /* 0x000fd6000bf85070 */
.L_x_8:
[----:B------:R-:W3:Y:S01]  /*0580*/  SHFL.IDX PT, R0, R81, RZ, 0x1f ;  /* 0x00001fff51007589 */ /* 0x000ee200000e0000 */
[----:B------:R-:W-:-:S04]  /*0590*/  UISETP.NE.AND UP0, UPT, UR20, 0x2, UPT ;  /* 0x000000021400788c */ /* 0x000fc8000bf05270 */
[----:B------:R-:W-:Y:S02]  /*05a0*/  UISETP.EQ.AND UP2, UPT, UR49, URZ, !UP0 ;  /* 0x000000ff3100728c */ /* 0x000fe4000c742270 */
[----:B------:R-:W-:-:S04]  /*05b0*/  USEL UR43, URZ, 0x1, UP0 ;  /* 0x00000001ff2b7887 */ /* 0x000fc80008000000 */
[----:B------:R-:W-:Y:S02]  /*05c0*/  PLOP3.LUT P4, PT, P1, PT, UP2, 0x80, 0x8 ;  /* 0x000000000008781c */ /* 0x000fe40000f8f028 */
[----:B---3--:R-:W-:-:S13]  /*05d0*/  ISETP.NE.AND P0, PT, R0, RZ, PT ;  /* 0x000000ff0000720c */ /* 0x008fda0003f05270 */
[----:B------:R-:W-:Y:S05]  /*05e0*/  @P0 BRA `(.L_x_9) ;  /* 0x0000000000980947 */ /* 0x000fea0003800000 */
[----:B------:R-:W-:Y:S01]  /*05f0*/  ELECT P0, URZ, PT ;  /* 0x0000000000ff782f */ /* 0x000fe20003800000 */
[----:B------:R-:W-:-:S12]  /*0600*/  BSSY.RECONVERGENT B0, `(.L_x_9) ;  /* 0x0000024000007945 */ /* 0x000fd80003800200 */
[----:B------:R-:W-:Y:S05]  /*0610*/  @!P0 BRA `(.L_x_10) ;  /* 0x0000000000888947 */ /* 0x000fea0003800000 */
[----:B------:R-:W-:Y:S01]  /*0620*/  UMOV UR4, 0x400 ;  /* 0x0000040000047882 */ /* 0x000fe20000000000 */
[----:B------:R-:W-:Y:S01]  /*0630*/  UMOV UR6, 0x1 ;  /* 0x0000000100067882 */ /* 0x000fe20000000000 */
[----:B------:R-:W-:Y:S02]  /*0640*/  ULEA UR4, UR52, UR4, 0x18 ;  /* 0x0000000434047291 */ /* 0x000fe4000f8ec0ff */
[----:B------:R-:W-:-:S04]  /*0650*/  UIADD3 UR6, UPT, UPT, -UR6, 0x100000, URZ ;  /* 0x0010000006067890 */ /* 0x000fc8000fffe1ff */
[----:B------:R-:W-:Y:S02]  /*0660*/  USHF.L.U32 UR7, UR6, 0xb, URZ ;  /* 0x0000000b06077899 */ /* 0x000fe400080006ff */
[----:B------:R-:W-:Y:S01]  /*0670*/  USHF.L.U32 UR6, UR6, 0x1, URZ ;  /* 0x0000000106067899 */ /* 0x000fe200080006ff */
[----:B------:R-:W3:Y:S11]  /*0680*/  FENCE.VIEW.ASYNC.S ;  /* 0x00000000000073c6 */ /* 0x000ef60000000000 */
[----:B---3--:R3:W4:Y:S01]  /*0690*/  SYNCS.EXCH.64 URZ, [UR4], UR6 ;  /* 0x0000000604ff75b2 */ /* 0x0087220008000100 */
[----:B------:R3:W1:Y:S01]  /*06a0*/  SYNCS.EXCH.64 URZ, [UR4+0x68], UR6 ;  /* 0x0000680604ff75b2 */ /* 0x0006620008000100 */
        /* <DEDUP_REMOVED lines=23> */
[----:B------:R3:W1:Y:S02]  /*0820*/  SYNCS.EXCH.64 URZ, [UR4+0xc8], UR6 ;  /* 0x0000c80604ff75b2 */ /* 0x0006640008000100 */
[----:B---34-:R-:W-:Y:S01]  /*0830*/  NOP ;  /* 0x0000000000007918 */ /* 0x018fe20000000000 */
.L_x_10:
[----:B------:R-:W-:Y:S05]  /*0840*/  BSYNC.RECONVERGENT B0 ;  /* 0x0000000000007941 */ /* 0x000fea0003800200 */
.L_x_9:
[----:B------:R-:W3:Y:S01]  /*0850*/  SHFL.IDX PT, R0, R81, RZ, 0x1f ;  /* 0x00001fff51007589 */ /* 0x000ee200000e0000 */
[----:B------:R-:W-:Y:S01]  /*0860*/  NOP ;  /* 0x0000000000007918 */ /* 0x000fe20000000000 */
[----:B---3--:R-:W-:-:S13]  /*0870*/  ISETP.NE.AND P0, PT, R0, 0x1, PT ;  /* 0x000000010000780c */ /* 0x008fda0003f05270 */
[----:B------:R-:W-:Y:S05]  /*0880*/  @P0 BRA `(.L_x_11) ;  /* 0x0000000000540947 */ /* 0x000fea0003800000 */
[----:B------:R-:W-:Y:S01]  /*0890*/  UMOV UR4, 0x400 ;  /* 0x0000040000047882 */ /* 0x000fe20000000000 */
[----:B------:R-:W-:Y:S01]  /*08a0*/  UMOV UR8, 0x20 ;  /* 0x0000002000087882 */ /* 0x000fe20000000000 */
[----:B------:R-:W-:Y:S01]  /*08b0*/  UMOV UR6, 0x80 ;  /* 0x0000008000067882 */ /* 0x000fe20000000000 */
[----:B------:R-:W-:Y:S02]  /*08c0*/  ULEA UR4, UR52, UR4, 0x18 ;  /* 0x0000000434047291 */ /* 0x000fe4000f8ec0ff */
[----:B------:R-:W-:-:S04]  /*08d0*/  UIADD3 UR8, UPT, UPT, -UR8, 0x100000, URZ ;  /* 0x0010000008087890 */ /* 0x000fc8000fffe1ff */
[----:B------:R-:W-:Y:S02]  /*08e0*/  USHF.L.U32 UR9, UR8, 0xb, URZ ;  /* 0x0000000b08097899 */ /* 0x000fe400080006ff */
[----:B------:R-:W-:Y:S02]  /*08f0*/  USHF.L.U32 UR8, UR8, 0x1, URZ ;  /* 0x0000000108087899 */ /* 0x000fe400080006ff */
[----:B------:R-:W-:-:S04]  /*0900*/  UIADD3 UR6, UPT, UPT, -UR6, 0x100000, URZ ;  /* 0x0010000006067890 */ /* 0x000fc8000fffe1ff */
[----:B------:R-:W-:Y:S02]  /*0910*/  USHF.L.U32 UR7, UR6, 0xb, URZ ;  /* 0x0000000b06077899 */ /* 0x000fe400080006ff */
[----:B------:R-:W-:Y:S01]  /*0920*/  USHF.L.U32 UR6, UR6, 0x1, URZ ;  /* 0x0000000106067899 */ /* 0x000fe200080006ff */
[----:B------:R-:W-:Y:S01]  /*0930*/  ELECT P0, URZ, PT ;  /* 0x0000000000ff782f */ /* 0x000fe20003800000 */
[----:B------:R-:W3:Y:S02]  /*0940*/  FENCE.VIEW.ASYNC.S ;  /* 0x00000000000073c6 */ /* 0x000ee40000000000 */
[----:B---3--:R3:W4:Y:S08]  /*0950*/  SYNCS.EXCH.64 URZ, [UR4+0xd0], UR8 ;  /* 0x0000d00804ff75b2 */ /* 0x0087300008000100 */
[----:B------:R3:W1:Y:S01]  /*0960*/  SYNCS.EXCH.64 URZ, [UR4+0xf0], UR6 ;  /* 0x0000f00604ff75b2 */ /* 0x0006620008000100 */
[----:B------:R3:W1:Y:S01]  /*0970*/  SYNCS.EXCH.64 URZ, [UR4+0xd8], UR8 ;  /* 0x0000d80804ff75b2 */ /* 0x0006620008000100 */
[----:B------:R3:W1:Y:S01]  /*0980*/  SYNCS.EXCH.64 URZ, [UR4+0xf8], UR6 ;  /* 0x0000f80604ff75b2 */ /* 0x0006620008000100 */
[----:B------:R3:W1:Y:S01]  /*0990*/  SYNCS.EXCH.64 URZ, [UR4+0xe0], UR8 ;  /* 0x0000e00804ff75b2 */ /* 0x0006620008000100 */
[----:B------:R3:W1:Y:S01]  /*09a0*/  SYNCS.EXCH.64 URZ, [UR4+0x100], UR6 ;  /* 0x0001000604ff75b2 */ /* 0x0006620008000100 */
[----:B------:R3:W1:Y:S01]  /*09b0*/  SYNCS.EXCH.64 URZ, [UR4+0xe8], UR8 ;  /* 0x0000e80804ff75b2 */ /* 0x0006620008000100 */
[----:B------:R3:W1:Y:S01]  /*09c0*/  SYNCS.EXCH.64 URZ, [UR4+0x108], UR6 ;  /* 0x0001080604ff75b2 */ /* 0x0006620008000100 */
[----:B------:R-:W-:Y:S01]  /*09d0*/  NOP ;  /* 0x0000000000007918 */ /* 0x000fe20000000000 */
.L_x_11:
[----:B------:R-:W2:Y:S01]  /*09e0*/  SHFL.IDX PT, R0, R81, RZ, 0x1f ;  /* 0x00001fff51007589 */ /* 0x000ea200000e0000 */
[----:B------:R-:W-:Y:S01]  /*09f0*/  NOP ;  /* 0x0000000000007918 */ /* 0x000fe20000000000 */
[----:B--2---:R-:W-:-:S13]  /*0a00*/  ISETP.NE.AND P0, PT, R0, 0x3, PT ;  /* 0x000000030000780c */ /* 0x004fda0003f05270 */
[----:B------:R-:W-:Y:S05]  /*0a10*/  @P0 BRA `(.L_x_12) ;  /* 0x00000000002c0947 */ /* 0x000fea0003800000 */
[----:B---3--:R-:W-:Y:S01]  /*0a20*/  UMOV UR6, 0x400 ;  /* 0x0000040000067882 */ /* 0x008fe20000000000 */
[----:B------:R-:W-:Y:S01]  /*0a30*/  UMOV UR4, 0x20 ;  /* 0x0000002000047882 */ /* 0x000fe20000000000 */
[----:B------:R-:W-:Y:S02]  /*0a40*/  ULEA UR6, UR52, UR6, 0x18 ;  /* 0x0000000634067291 */ /* 0x000fe4000f8ec0ff */
[----:B------:R-:W-:-:S04]  /*0a50*/  UIADD3 UR4, UPT, UPT, -UR4, 0x100000, URZ ;  /* 0x0010000004047890 */ /* 0x000fc8000fffe1ff */
[----:B------:R-:W-:Y:S02]  /*0a60*/  USHF.L.U32 UR5, UR4, 0xb, URZ ;  /* 0x0000000b04057899 */ /* 0x000fe400080006ff */
[----:B------:R-:W-:Y:S01]  /*0a70*/  USHF.L.U32 UR4, UR4, 0x1, URZ ;  /* 0x0000000104047899 */ /* 0x000fe200080006ff */
[----:B------:R-:W-:Y:S01]  /*0a80*/  ELECT P0, URZ, PT ;  /* 0x0000000000ff782f */ /* 0x000fe20003800000 */
[----:B------:R-:W2:Y:S10]  /*0a90*/  FENCE.VIEW.ASYNC.S ;  /* 0x00000000000073c6 */ /* 0x000eb40000000000 */
[----:B--2---:R2:W3:Y:S01]  /*0aa0*/  SYNCS.EXCH.64 URZ, [UR6+0x110], UR4 ;  /* 0x0001100406ff75b2 */ /* 0x0044e20008000100 */
[----:B------:R2:W1:Y:S01]  /*0ab0*/  SYNCS.EXCH.64 URZ, [UR6+0x118], UR4 ;  /* 0x0001180406ff75b2 */ /* 0x0004620008000100 */
[----:B------:R-:W-:Y:S01]  /*0ac0*/  NOP ;  /* 0x0000000000007918 */ /* 0x000fe20000000000 */
.L_x_12:
[----:B------:R-:W4:Y:S01]  /*0ad0*/  SHFL.IDX PT, R0, R81, RZ, 0x1f ;  /* 0x00001fff51007589 */ /* 0x000f2200000e0000 */
[----:B------:R-:W-:Y:S01]  /*0ae0*/  NOP ;  /* 0x0000000000007918 */ /* 0x000fe20000000000 */
[----:B----4-:R-:W-:-:S13]  /*0af0*/  ISETP.NE.AND P0, PT, R0, 0x4, PT ;  /* 0x000000040000780c */ /* 0x010fda0003f05270 */
[----:B------:R-:W-:Y:S05]  /*0b00*/  @P0 BRA `(.L_x_13) ;  /* 0x0000000000480947 */ /* 0x000fea0003800000 */
[----:B--23--:R-:W-:Y:S01]  /*0b10*/  UMOV UR4, 0x1e0 ;  /* 0x000001e000047882 */ /* 0x00cfe20000000000 */
[----:B------:R-:W-:Y:S01]  /*0b20*/  UMOV UR6, 0x400 ;  /* 0x0000040000067882 */ /* 0x000fe20000000000 */
[----:B------:R-:W-:Y:S01]  /*0b30*/  USEL UR4, UR4, 0x1a0, UP4 ;  /* 0x000001a004047887 */ /* 0x000fe2000a000000 */
        /* <DEDUP_REMOVED lines=9> */
[----:B------:R-:W2:Y:S02]  /*0bd0*/  FENCE.VIEW.ASYNC.S ;  /* 0x00000000000073c6 */ /* 0x000ea40000000000 */
[----:B--2---:R4:W2:Y:S08]  /*0be0*/  SYNCS.EXCH.64 URZ, [UR6+0x120], UR8 ;  /* 0x0001200806ff75b2 */ /* 0x0048b00008000100 */
[----:B------:R4:W3:Y:S01]  /*0bf0*/  SYNCS.EXCH.64 URZ, [UR6+0x130], UR4 ;  /* 0x0001300406ff75b2 */ /* 0x0008e20008000100 */
[----:B------:R4:W1:Y:S01]  /*0c00*/  SYNCS.EXCH.64 URZ, [UR6+0x128], UR8 ;  /* 0x0001280806ff75b2 */ /* 0x0008620008000100 */
[----:B------:R4:W1:Y:S02]  /*0c10*/  SYNCS.EXCH.64 URZ, [UR6+0x138], UR4 ;  /* 0x0001380406ff75b2 */ /* 0x0008640008000100 */
[----:B----4-:R-:W-:Y:S01]  /*0c20*/  NOP ;  /* 0x0000000000007918 */ /* 0x010fe20000000000 */
.L_x_13:
[----:B------:R-:W4:Y:S01]  /*0c30*/  SHFL.IDX PT, R0, R81, RZ, 0x1f ;  /* 0x00001fff51007589 */ /* 0x000f2200000e0000 */
[----:B------:R-:W-:Y:S01]  /*0c40*/  NOP ;  /* 0x0000000000007918 */ /* 0x000fe20000000000 */
[----:B----4-:R-:W-:-:S13]  /*0c50*/  ISETP.NE.AND P0, PT, R0, 0x5, PT ;  /* 0x000000050000780c */ /* 0x010fda0003f05270 */
[----:B------:R-:W-:Y:S05]  /*0c60*/  @P0 BRA `(.L_x_14) ;  /* 0x0000000000440947 */ /* 0x000fea0003800000 */
[----:B--23--:R-:W-:Y:S01]  /*0c70*/  UMOV UR4, 0x400 ;  /* 0x0000040000047882 */ /* 0x00cfe20000000000 */
        /* <DEDUP_REMOVED lines=16> */
.L_x_14:
[----:B------:R-:W4:Y:S01]  /*0d80*/  SHFL.IDX PT, R0, R81, RZ, 0x1f ;  /* 0x00001fff51007589 */ /* 0x000f2200000e0000 */
[----:B------:R-:W-:Y:S01]  /*0d90*/  ISETP.NE.OR P1, PT, RZ, UR20, !P1 ;  /* 0x00000014ff007c0c */ /* 0x000fe2000cf25670 */
[----:B------:R-:W-:Y:S01]  /*0da0*/  NOP ;  /* 0x0000000000007918 */ /* 0x000fe20000000000 */
[----:B----4-:R-:W-:-:S13]  /*0db0*/  ISETP.NE.AND P0, PT, R0, 0x3, PT ;  /* 0x000000030000780c */ /* 0x010fda0003f05270 */
[----:B------:R-:W-:Y:S05]  /*0dc0*/  @P0 BRA `(.L_x_15) ;  /* 0x0000000000340947 */ /* 0x000fea0003800000 */
[----:B--23--:R-:W-:Y:S01]  /*0dd0*/  UMOV UR4, 0x400 ;  /* 0x0000040000047882 */ /* 0x00cfe20000000000 */
[----:B------:R-:W-:Y:S01]  /*0de0*/  UMOV UR6, 0x20 ;  /* 0x0000002000067882 */ /* 0x000fe20000000000 */
[----:B------:R-:W-:Y:S02]  /*0df0*/  ULEA UR4, UR52, UR4, 0x18 ;  /* 0x0000000434047291 */ /* 0x000fe4000f8ec0ff */
[----:B------:R-:W-:-:S04]  /*0e00*/  UIADD3 UR6, UPT, UPT, -UR6, 0x100000, URZ ;  /* 0x0010000006067890 */ /* 0x000fc8000fffe1ff */
[----:B------:R-:W-:Y:S02]  /*0e10*/  USHF.L.U32 UR7, UR6, 0xb, URZ ;  /* 0x0000000b06077899 */ /* 0x000fe400080006ff */
[----:B------:R-:W-:Y:S01]  /*0e20*/  USHF.L.U32 UR6, UR6, 0x1, URZ ;  /* 0x0000000106067899 */ /* 0x000fe200080006ff */
[----:B------:R-:W-:Y:S01]  /*0e30*/  ELECT P0, URZ, PT ;  /* 0x0000000000ff782f */ /* 0x000fe20003800000 */
[----:B------:R-:W2:Y:S10]  /*0e40*/  FENCE.VIEW.ASYNC.S ;  /* 0x00000000000073c6 */ /* 0x000eb40000000000 */
[----:B--2---:R4:W2:Y:S01]  /*0e50*/  SYNCS.EXCH.64 URZ, [UR4+0x160], UR6 ;  /* 0x0001600604ff75b2 */ /* 0x0048a20008000100 */
[----:B------:R4:W3:Y:S01]  /*0e60*/  SYNCS.EXCH.64 URZ, [UR4+0x170], UR6 ;  /* 0x0001700604ff75b2 */ /* 0x0008e20008000100 */
[----:B------:R4:W1:Y:S01]  /*0e70*/  SYNCS.EXCH.64 URZ, [UR4+0x168], UR6 ;  /* 0x0001680604ff75b2 */ /* 0x0008620008000100 */
[----:B------:R4:W1:Y:S02]  /*0e80*/  SYNCS.EXCH.64 URZ, [UR4+0x178], UR6 ;  /* 0x0001780604ff75b2 */ /* 0x0008640008000100 */
[----:B----4-:R-:W-:Y:S01]  /*0e90*/  NOP ;  /* 0x0000000000007918 */ /* 0x010fe20000000000 */
.L_x_15:
[----:B------:R-:W-:Y:S01]  /*0ea0*/  VOTEU.ALL UP0, P1 ;  /* 0x0000000000ff7886 */ /* 0x000fe20000800000 */
[----:B--23--:R-:W-:Y:S01]  /*0eb0*/  UMOV UR4, 0x20 ;  /* 0x0000002000047882 */ /* 0x00cfe20000000000 */
[----:B------:R-:W2:Y:S01]  /*0ec0*/  LDCU UR7, c[0x0][0x36c] ;  /* 0x00006d80ff0777ac */ /* 0x000ea20008000800 */
[----:B------:R-:W-:Y:S01]  /*0ed0*/  NOP ;  /* 0x0000000000007918 */ /* 0x000fe20000000000 */
[----:B------:R-:W-:Y:S01]  /*0ee0*/  LOP3.LUT R0, R94, 0x1f, RZ, 0xc0, !PT ;  /* 0x0000001f5e007812 */ /* 0x000fe200078ec0ff */
[----:B------:R-:W-:Y:S01]  /*0ef0*/  @!UP0 UMOV UR6, 0x400 ;  /* 0x0000040000068882 */ /* 0x000fe20000000000 */
[----:B------:R-:W-:-:S04]  /*0f00*/  @!UP0 UIADD3 UR4, UPT, UPT, -UR4, 0x100000, URZ ;  /* 0x0010000004048890 */ /* 0x000fc8000fffe1ff */
[----:B------:R-:W-:Y:S02]  /*0f10*/  @!UP0 USHF.L.U32 UR5, UR4, 0xb, URZ ;  /* 0x0000000b04058899 */ /* 0x000fe400080006ff */
[----:B------:R-:W-:Y:S02]  /*0f20*/  @!UP0 USHF.L.U32 UR4, UR4, 0x1, URZ ;  /* 0x0000000104048899 */ /* 0x000fe400080006ff */
[----:B------:R-:W-:Y:S01]  /*0f30*/  @!UP0 ULEA UR6, UR52, UR6, 0x18 ;  /* 0x0000000634068291 */ /* 0x000fe2000f8ec0ff */
[----:B------:R-:W-:Y:S01]  /*0f40*/  VOTEU.ALL UP0, P1 ;  /* 0x0000000000ff7886 */ /* 0x000fe20000800000 */
[----:B------:R-:W-:Y:S02]  /*0f50*/  UISETP.NE.AND UP5, UPT, UR20, URZ, UPT ;  /* 0x000000ff1400728c */ /* 0x000fe4000bfa5270 */
[----:B--2---:R-:W-:Y:S01]  /*0f60*/  UISETP.EQ.U32.AND UP6, UPT, UR7, 0x1, UPT ;  /* 0x000000010700788c */ /* 0x004fe2000bfc2070 */
[----:B------:R-:W2:Y:S07]  /*0f70*/  FENCE.VIEW.ASYNC.S ;  /* 0x00000000000073c6 */ /* 0x000eae0000000000 */
[----:B--2---:R2:W3:Y:S01]  /*0f80*/  @!UP0 SYNCS.EXCH.64 URZ, [UR6+0x180], UR4 ;  /* 0x0001800406ff85b2 */ /* 0x0044e20008000100 */
[----:B------:R-:W-:Y:S05]  /*0f90*/  BRA.U !UP6, `(.L_x_16) ;  /* 0x000000010e087547 */ /* 0x000fea000b800000 */
[----:B-1-3--:R-:W-:Y:S01]  /*0fa0*/  UCGABAR_ARV ;  /* 0x00000000000079c7 */ /* 0x00afe20008000000 */
[----:B------:R-:W-:Y:S05]  /*0fb0*/  BRA `(.L_x_17) ;  /* 0x0000000000047947 */ /* 0x000fea0003800000 */
.L_x_16:
[----:B-1-3--:R-:W-:Y:S01]  /*0fc0*/  NOP ;  /* 0x0000000000007918 */ /* 0x00afe20000000000 */
.L_x_17:
[----:B--2---:R-:W1:Y:S01]  /*0fd0*/  S2UR UR6, SR_CTAID.Y ;  /* 0x00000000000679c3 */ /* 0x004e620000002600 */
[----:B------:R-:W-:-:S05]  /*0fe0*/  CS2R.32 R82, SR_CgaSize ;  /* 0x0000000000527805 */ /* 0x000fca0000008a00 */
[----:B------:R-:W-:-:S05]  /*0ff0*/  IMAD R82, R82, -0xa0, RZ ;  /* 0xffffff6052527824 */ /* 0x000fca00078e02ff */
[----:B------:R-:W-:-:S14]  /*1000*/  R2UR UR4, R82 ;  /* 0x00000000520472ca */ /* 0x000fdc00000e0000 */
[----:B------:R-:W2:Y:S01]  /*1010*/  LDCU UR4, c[0x0][UR4+0x2b4] ;  /* 0x00005680040477ac */ /* 0x000ea20008000800 */
[----:B------:R-:W-:-:S05]  /*1020*/  CS2R.32 R82, SR_CgaSize ;  /* 0x0000000000527805 */ /* 0x000fca0000008a00 */
[----:B------:R-:W-:-:S05]  /*1030*/  IMAD R82, R82, -0xa0, RZ ;  /* 0xffffff6052527824 */ /* 0x000fca00078e02ff */
[----:B------:R-:W-:-:S14]  /*1040*/  R2UR UR5, R82 ;  /* 0x00000000520572ca */ /* 0x000fdc00000e0000 */
[----:B------:R-:W3:Y:S01]  /*1050*/  LDCU UR5, c[0x0][UR5+0x2b0] ;  /* 0x00005600050577ac */ /* 0x000ee20008000800 */
[----:B------:R-:W4:Y:S01]  /*1060*/  S2UR UR59, SR_CTAID.X ;  /* 0x00000000003b79c3 */ /* 0x000f220000002500 */
[----:B------:R-:W-:-:S05]  /*1070*/  CS2R.32 R82, SR_CgaSize ;  /* 0x0000000000527805 */ /* 0x000fca0000008a00 */
[----:B------:R-:W-:-:S05]  /*1080*/  IMAD R82, R82, -0xa0, RZ ;  /* 0xffffff6052527824 */ /* 0x000fca00078e02ff */
[----:B------:R-:W-:-:S14]  /*1090*/  R2UR UR7, R82 ;  /* 0x00000000520772ca */ /* 0x000fdc00000e0000 */
[----:B------:R-:W3:Y:S01]  /*10a0*/  LDCU UR7, c[0x0][UR7+0x2a4] ;  /* 0x00005480070777ac */ /* 0x000ee20008000800 */
[----:B------:R-:W3:Y:S01]  /*10b0*/  LDCU UR21, c[0x0][0xf24] ;  /* 0x0001e480ff1577ac */ /* 0x000ee20008000800 */
[----:B------:R-:W1:Y:S01]  /*10c0*/  S2UR UR36, SR_CTAID.Z ;  /* 0x00000000002479c3 */ /* 0x000e620000002700 */
[----:B------:R-:W-:-:S05]  /*10d0*/  CS2R.32 R82, SR_CgaSize ;  /* 0x0000000000527805 */ /* 0x000fca0000008a00 */
[----:B------:R-:W-:-:S05]  /*10e0*/  IMAD R82, R82, -0xa0, RZ ;  /* 0xffffff6052527824 */ /* 0x000fca00078e02ff */
[----:B------:R-:W-:-:S14]  /*10f0*/  R2UR UR63, R82 ;  /* 0x00000000523f72ca */ /* 0x000fdc00000e0000 */
[----:B------:R-:W3:Y:S01]  /*1100*/  LDCU UR63, c[0x0][UR63+0x2a0] ;  /* 0x000054003f3f77ac */ /* 0x000ee20008000800 */
[----:B------:R-:W-:Y:S01]  /*1110*/  USHF.L.U32 UR37, UR52, 0x9, URZ ;  /* 0x0000000934257899 */ /* 0x000fe200080006ff */
[----:B------:R-:W3:Y:S01]  /*1120*/  LDCU UR42, c[0x0][0xf24] ;  /* 0x0001e480ff2a77ac */ /* 0x000ee20008000800 */
[----:B-1----:R-:W-:Y:S01]  /*1130*/  I2FP.F32.U32 R2, UR6 ;  /* 0x0000000600027c45 */ /* 0x002fe20008201000 */
[----:B------:R-:W1:Y:S04]  /*1140*/  LDCU UR23, c[0x0][0xf30] ;  /* 0x0001e600ff1777ac */ /* 0x000e680008000800 */
[----:B--2---:R-:W-:Y:S01]  /*1150*/  FMUL R2, R2, UR4 ;  /* 0x0000000402027c20 */ /* 0x004fe20008400000 */
[----:B------:R-:W-:Y:S01]  /*1160*/  ULOP3.LUT UR37, UR37, 0x200, URZ, 0xc0, !UPT ;  /* 0x0000020025257892 */ /* 0x000fe2000f8ec0ff */
[----:B----4-:R-:W-:Y:S01]  /*1170*/  I2FP.F32.U32 R3, UR59 ;  /* 0x0000003b00037c45 */ /* 0x010fe20008201000 */
[----:B------:R-:W-:Y:S01]  /*1180*/  UMOV UR28, UR59 ;  /* 0x0000003b001c7c82 */ /* 0x000fe20008000000 */
[----:B---3--:R-:W-:-:S02]  /*1190*/  UISETP.GE.AND UP2, UPT, UR21, 0x1, UPT ;  /* 0x000000011500788c */ /* 0x008fc4000bf46270 */
[----:B------:R-:W2:Y:S01]  /*11a0*/  F2I.U32.TRUNC.NTZ R2, R2 ;  /* 0x0000000200027305 */ /* 0x000ea2000020f000 */
[----:B------:R-:W-:Y:S01]  /*11b0*/  UMOV UR12, UR6 ;  /* 0x00000006000c7c82 */ /* 0x000fe20008000000 */
[----:B------:R-:W-:-:S06]  /*11c0*/  FMUL R3, R3, UR5 ;  /* 0x0000000503037c20 */ /* 0x000fcc0008400000 */
[----:B------:R-:W3:Y:S01]  /*11d0*/  F2I.U32.TRUNC.NTZ R3, R3 ;  /* 0x0000000300037305 */ /* 0x000ee2000020f000 */
[----:B--2---:R-:W-:Y:S02]  /*11e0*/  R2UR UR4, R2 ;  /* 0x00000000020472ca */ /* 0x004fe400000e0000 */
[----:B------:R-:W-:Y:S02]  /*11f0*/  PRMT R2, RZ, 0x7610, R2 ;  /* 0x00007610ff027816 */ /* 0x000fe40000000002 */
[----:B---3--:R-:W-:Y:S02]  /*1200*/  R2UR UR5, R3 ;  /* 0x00000000030572ca */ /* 0x008fe400000e0000 */
[----:B------:R-:W-:-:S07]  /*1210*/  PRMT R3, RZ, 0x7610, R3 ;  /* 0x00007610ff037816 */ /* 0x000fce0000000003 */
[----:B------:R-:W-:-:S04]  /*1220*/  UIADD3 UR4, UPT, UPT, -UR4, URZ, URZ ;  /* 0x000000ff04047290 */ /* 0x000fc8000fffe1ff */
[----:B------:R-:W-:Y:S02]  /*1230*/  UIMAD UR4, UR7, UR4, UR6 ;  /* 0x00000004070472a4 */ /* 0x000fe4000f8e0206 */
[----:B------:R-:W-:-:S04]  /*1240*/  UIADD3 UR5, UPT, UPT, -UR5, URZ, URZ ;  /* 0x000000ff05057290 */ /* 0x000fc8000fffe1ff */
[----:B------:R-:W-:Y:S01]  /*1250*/  IMAD.U32 R82, RZ, RZ, UR4 ;  /* 0x00000004ff527e24 */ /* 0x000fe2000f8e00ff */
[----:B------:R-:W-:Y:S01]  /*1260*/  UIMAD UR63, UR63, UR5, UR59 ;  /* 0x000000053f3f72a4 */ /* 0x000fe2000f8e023b */
[----:B-1----:R-:W-:Y:S11]  /*1270*/  BRA.U UP5, `(.L_x_18) ;  /* 0x00000001052c7547 */ /* 0x002ff6000b800000 */
[----:B------:R-:W-:Y:S01]  /*1280*/  R2UR UR4, R82 ;  /* 0x00000000520472ca */ /* 0x000fe200000e0000 */
[----:B------:R-:W-:-:S12]  /*1290*/  UMOV UR7, 0x3 ;  /* 0x0000000300077882 */ /* 0x000fd80000000000 */
[----:B------:R-:W-:Y:S02]  /*12a0*/  UISETP.NE.AND UP0, UPT, UR4, URZ, UPT ;  /* 0x000000ff0400728c */ /* 0x000fe4000bf05270 */
[----:B------:R-:W-:Y:S02]  /*12b0*/  ULOP3.LUT UR4, UR63, 0xfffffffe, URZ, 0xc0, !UPT ;  /* 0xfffffffe3f047892 */ /* 0x000fe4000f8ec0ff */
[----:B------:R-:W-:Y:S02]  /*12c0*/  UISETP.LT.U32.OR UP0, UPT, UR63, 0x2, !UP0 ;  /* 0x000000023f00788c */ /* 0x000fe4000c701470 */
[----:B------:R-:W-:Y:S02]  /*12d0*/  USHF.L.U32 UR4, UR7, UR4, URZ ;  /* 0x0000000407047299 */ /* 0x000fe400080006ff */
[----:B------:R-:W-:Y:S02]  /*12e0*/  USEL UR6, URZ, 0x1, !UP0 ;  /* 0x00000001ff067887 */ /* 0x000fe4000c000000 */
[----:B------:R-:W-:-:S02]  /*12f0*/  USEL UR5, URZ, 0x2, !UP0 ;  /* 0x00000002ff057887 */ /* 0x000fc4000c000000 */
[----:B------:R-:W-:Y:S02]  /*1300*/  IMAD.U32 R2, RZ, RZ, UR4 ;  /* 0x00000004ff027e24 */ /* 0x000fe4000f8e00ff */
[----:B------:R-:W-:-:S06]  /*1310*/  UIADD3 UR5, UPT, UPT, UR6, UR5, URZ ;  /* 0x0000000506057290 */ /* 0x000fcc000fffe0ff */
[----:B------:R-:W-:Y:S02]  /*1320*/  MOV R3, UR5 ;  /* 0x0000000500037c02 */ /* 0x000fe40008000f00 */
.L_x_18:
[----:B------:R-:W-:Y:S05]  /*1330*/  BRA.U !UP2, `(.L_x_19) ;  /* 0x000000010ad07547 */ /* 0x000fea000b800000 */
[----:B------:R-:W1:Y:S01]  /*1340*/  LDCU.128 UR16, c[0x0][0xf10] ;  /* 0x0001e200ff1077ac */ /* 0x000e620008000c00 */
[----:B------:R-:W2:Y:S01]  /*1350*/  LDCU UR6, c[0x0][0x370] ;  /* 0x00006e00ff0677ac */ /* 0x000ea20008000800 */
[----:B------:R-:W3:Y:S01]  /*1360*/  LDCU UR7, c[0x0][0x374] ;  /* 0x00006e80ff0777ac */ /* 0x000ee20008000800 */
[----:B------:R-:W4:Y:S01]  /*1370*/  LDCU UR22, c[0x0][0xf0c] ;  /* 0x0001e180ff1677ac */ /* 0x000f220008000800 */
[----:B------:R-:W4:Y:S01]  /*1380*/  LDCU UR13, c[0x0][0xf20] ;  /* 0x0001e400ff0d77ac */ /* 0x000f220008000800 */
[----:B------:R-:W4:Y:S01]  /*1390*/  LDCU.64 UR8, c[0x0][0xf28] ;  /* 0x0001e500ff0877ac */ /* 0x000f220008000a00 */
[----:B-1----:R-:W-:Y:S02]  /*13a0*/  UISETP.NE.AND UP3, UPT, UR18, 0x1, UPT ;  /* 0x000000011200788c */ /* 0x002fe4000bf65270 */
[----:B---3--:R-:W-:Y:S02]  /*13b0*/  UIMAD.WIDE.U32 UR10, UR7, UR19, URZ ;  /* 0x00000013070a72a5 */ /* 0x008fe4000f8e00ff */
[----:B--2---:R-:W-:-:S02]  /*13c0*/  UIMAD.WIDE.U32 UR14, UR6, UR16, URZ ;  /* 0x00000010060e72a5 */ /* 0x004fc4000f8e00ff */
[----:B----4-:R-:W-:Y:S02]  /*13d0*/  UISETP.NE.AND UP0, UPT, UR22, 0x1, UPT ;  /* 0x000000011600788c */ /* 0x010fe4000bf05270 */
[----:B------:R-:W-:Y:S01]  /*13e0*/  UISETP.NE.AND UP2, UPT, UR21, 0x1, UPT ;  /* 0x000000011500788c */ /* 0x000fe2000bf45270 */
[----:B------:R-:W-:Y:S02]  /*13f0*/  UMOV UR10, UR11 ;  /* 0x0000000b000a7c82 */ /* 0x000fe40008000000 */
[----:B------:R-:W-:Y:S01]  /*1400*/  UMOV UR14, UR15 ;  /* 0x0000000f000e7c82 */ /* 0x000fe20008000000 */
[----:B------:R-:W-:Y:S02]  /*1410*/  @UP3 USHF.R.U32.HI UR7, URZ, UR13, UR10 ;  /* 0x0000000dff073299 */ /* 0x000fe4000801160a */
[----:B------:R-:W-:Y:S02]  /*1420*/  UIMAD.WIDE.U32 UR4, UR28, UR16, URZ ;  /* 0x000000101c0472a5 */ /* 0x000fe4000f8e00ff */
[----:B------:R-:W-:-:S02]  /*1430*/  UIMAD.WIDE.U32 UR10, UR7, UR8, URZ ;  /* 0x00000008070a72a5 */ /* 0x000fc4000f8e00ff */
[----:B------:R-:W-:Y:S02]  /*1440*/  @UP0 USHF.R.U32.HI UR6, URZ, UR17, UR14 ;  /* 0x00000011ff060299 */ /* 0x000fe4000801160e */
[----:B------:R-:W-:Y:S02]  /*1450*/  UIMAD.WIDE.U32 UR14, UR12, UR19, URZ ;  /* 0x000000130c0e72a5 */ /* 0x000fe4000f8e00ff */
[----:B------:R-:W-:Y:S02]  /*1460*/  USHF.R.U32.HI UR5, URZ, UR17, UR5 ;  /* 0x00000011ff057299 */ /* 0x000fe40008011605 */
[----:B------:R-:W-:Y:S01]  /*1470*/  UIMAD.WIDE.U32 UR16, UR6, UR8, URZ ;  /* 0x00000008061072a5 */ /* 0x000fe2000f8e00ff */
[----:B------:R-:W-:Y:S02]  /*1480*/  UMOV UR10, UR11 ;  /* 0x0000000b000a7c82 */ /* 0x000fe40008000000 */
[----:B------:R-:W-:Y:S01]  /*1490*/  UMOV UR4, UR15 ;  /* 0x0000000f00047c82 */ /* 0x000fe20008000000 */
[----:B------:R-:W-:-:S02]  /*14a0*/  @UP2 USHF.R.U32.HI UR7, URZ, UR9, UR10 ;  /* 0x00000009ff072299 */ /* 0x000fc4000801160a */
[----:B------:R-:W-:Y:S01]  /*14b0*/  USHF.R.U32.HI UR4, URZ, UR13, UR4 ;  /* 0x0000000dff047299 */ /* 0x000fe20008011604 */
[----:B------:R-:W-:Y:S01]  /*14c0*/  UMOV UR16, UR17 ;  /* 0x0000001100107c82 */ /* 0x000fe20008000000 */
[----:B------:R-:W-:Y:S02]  /*14d0*/  UIMAD UR7, UR7, UR21, URZ ;  /* 0x00000015070772a4 */ /* 0x000fe4000f8e02ff */
[----:B------:R-:W-:Y:S02]  /*14e0*/  USEL UR4, UR12, UR4, !UP3 ;  /* 0x000000040c047287 */ /* 0x000fe4000d800000 */
[----:B------:R-:W-:Y:S02]  /*14f0*/  @UP2 USHF.R.U32.HI UR6, URZ, UR9, UR16 ;  /* 0x00000009ff062299 */ /* 0x000fe40008011610 */
[----:B------:R-:W-:Y:S02]  /*1500*/  USEL UR5, UR28, UR5, !UP0 ;  /* 0x000000051c057287 */ /* 0x000fe4000c000000 */
[----:B------:R-:W-:-:S02]  /*1510*/  UIMAD UR13, UR6, UR21, URZ ;  /* 0x00000015060d72a4 */ /* 0x000fc4000f8e02ff */
[----:B------:R-:W-:Y:S02]  /*1520*/  UISETP.GE.AND UP0, UPT, UR4, UR7, UPT ;  /* 0x000000070400728c */ /* 0x000fe4000bf06270 */
[----:B------:R-:W-:Y:S02]  /*1530*/  UIMAD.WIDE.U32 UR10, UR4, UR8, URZ ;  /* 0x00000008040a72a5 */ /* 0x000fe4000f8e00ff */
[----:B------:R-:W-:Y:S02]  /*1540*/  UISETP.GE.OR UP0, UPT, UR5, UR13, UP0 ;  /* 0x0000000d0500728c */ /* 0x000fe40008706670 */
[----:B------:R-:W-:Y:S02]  /*1550*/  UIMAD.WIDE.U32 UR14, UR5, UR8, URZ ;  /* 0x00000008050e72a5 */ /* 0x000fe4000f8e00ff */
[----:B------:R-:W-:Y:S01]  /*1560*/  UIADD3 UR7, UPT, UPT, -UR4, URZ, URZ ;  /* 0x000000ff04077290 */ /* 0x000fe2000fffe1ff */
[----:B------:R-:W-:Y:S01]  /*1570*/  UMOV UR8, UR11 ;  /* 0x0000000b00087c82 */ /* 0x000fe20008000000 */
[----:B------:R-:W-:-:S02]  /*1580*/  UIADD3 UR10, UPT, UPT, -UR5, URZ, URZ ;  /* 0x000000ff050a7290 */ /* 0x000fc4000fffe1ff */
[----:B------:R-:W-:Y:S02]  /*1590*/  USHF.R.U32.HI UR8, URZ, UR9, UR8 ;  /* 0x00000009ff087299 */ /* 0x000fe40008011608 */
[----:B------:R-:W-:Y:S02]  /*15a0*/  UIMAD UR12, UR18, UR7, UR12 ;  /* 0x00000007120c72a4 */ /* 0x000fe4000f8e020c */
[----:B------:R-:W-:Y:S01]  /*15b0*/  USEL UR8, UR4, UR8, !UP2 ;  /* 0x0000000804087287 */ /* 0x000fe2000d000000 */
[----:B------:R-:W-:Y:S01]  /*15c0*/  @!UP0 UMOV UR7, UR15 ;  /* 0x0000000f00078c82 */ /* 0x000fe20008000000 */
[----:B------:R-:W-:Y:S02]  /*15d0*/  UIMAD UR28, UR22, UR10, UR28 ;  /* 0x0000000a161c72a4 */ /* 0x000fe4000f8e021c */
[----:B------:R-:W-:Y:S02]  /*15e0*/  @!UP0 USHF.R.U32.HI UR7, URZ, UR9, UR7 ;  /* 0x00000009ff078299 */ /* 0x000fe40008011607 */
[----:B------:R-:W-:-:S02]  /*15f0*/  UIADD3 UR9, UPT, UPT, -UR8, URZ, URZ ;  /* 0x000000ff08097290 */ /* 0x000fc4000fffe1ff */
[----:B------:R-:W-:Y:S02]  /*1600*/  @!UP0 USEL UR7, UR5, UR7, !UP2 ;  /* 0x0000000705078287 */ /* 0x000fe4000d000000 */
[----:B------:R-:W-:Y:S02]  /*1610*/  UIMAD UR9, UR21, UR9, UR4 ;  /* 0x00000009150972a4 */ /* 0x000fe4000f8e0204 */
[----:B------:R-:W-:Y:S02]  /*1620*/  @!UP0 UIADD3 UR8, UPT, UPT, UR8, -UR7, URZ ;  /* 0x8000000708088290 */ /* 0x000fe4000fffe0ff */
[----:B------:R-:W-:Y:S02]  /*1630*/  @!UP0 UIMAD UR6, UR9, UR6, UR7 ;  /* 0x00000006090682a4 */ /* 0x000fe4000f8e0207 */
[----:B------:R-:W-:-:S04]  /*1640*/  @!UP0 UIMAD UR4, UR8, UR21, UR5 ;  /* 0x00000015080482a4 */ /* 0x000fc8000f8e0205 */
[----:B------:R-:W-:Y:S01]  /*1650*/  UIMAD UR12, UR4, UR18, UR12 ;  /* 0x00000012040c72a4 */ /* 0x000fe2000f8e020c */
[----:B------:R-:W-:Y:S02]  /*1660*/  @!UP0 UMOV UR5, UR6 ;  /* 0x0000000600058c82 */ /* 0x000fe40008000000 */
[----:B------:R-:W-:-:S12]  /*1670*/  UIMAD UR28, UR5, UR22, UR28 ;  /* 0x00000016051c72a4 */ /* 0x000fd8000f8e021c */
.L_x_19:
[----:B------:R-:W-:Y:S02]  /*1680*/  UISETP.NE.AND UP2, UPT, UR23, 0x1, UPT ;  /* 0x000000011700788c */ /* 0x000fe4000bf45270 */
[----:B------:R-:W-:Y:S02]  /*1690*/  UISETP.NE.AND UP0, UPT, UR20, 0x2, UPT ;  /* 0x000000021400788c */ /* 0x000fe4000bf05270 */
[----:B------:R-:W-:Y:S02]  /*16a0*/  ULOP3.LUT UR61, UR59, 0x1, URZ, 0xc0, !UPT ;  /* 0x000000013b3d7892 */ /* 0x000fe4000f8ec0ff */
[----:B------:R-:W-:-:S03]  /*16b0*/  USHF.R.U32.HI UR48, URZ, 0x9, UR37 ;  /* 0x00000009ff307899 */ /* 0x000fc60008011625 */
[----:B------:R-:W-:Y:S09]  /*16c0*/  BRA.U UP2, `(.L_x_20) ;  /* 0x0000000102407547 */ /* 0x000ff2000b800000 */
[----:B------:R-:W1:Y:S01]  /*16d0*/  LDCU.128 UR8, c[0x0][0xf10] ;  /* 0x0001e200ff0877ac */ /* 0x000e620008000c00 */
[----:B------:R-:W2:Y:S01]  /*16e0*/  LDCU UR13, c[0x0][0xf0c] ;  /* 0x0001e180ff0d77ac */ /* 0x000ea20008000800 */
[----:B------:R-:W3:Y:S01]  /*16f0*/  LDCU UR14, c[0x0][0xf20] ;  /* 0x0001e400ff0e77ac */ /* 0x000ee20008000800 */
[----:B-1----:R-:W-:Y:S02]  /*1700*/  UIMAD.WIDE.U32 UR4, UR28, UR8, URZ ;  /* 0x000000081c0472a5 */ /* 0x002fe4000f8e00ff */
[----:B------:R-:W-:Y:S02]  /*1710*/  UIMAD.WIDE.U32 UR6, UR12, UR11, URZ ;  /* 0x0000000b0c0672a5 */ /* 0x000fe4000f8e00ff */
[----:B--2---:R-:W-:Y:S02]  /*1720*/  UISETP.NE.AND UP2, UPT, UR13, 0x1, UPT ;  /* 0x000000010d00788c */ /* 0x004fe4000bf45270 */
[----:B------:R-:W-:-:S03]  /*1730*/  USHF.R.U32.HI UR5, URZ, UR9, UR5 ;  /* 0x00000009ff057299 */ /* 0x000fc60008011605 */
[----:B------:R-:W-:Y:S01]  /*1740*/  UMOV UR4, UR7 ;  /* 0x0000000700047c82 */ /* 0x000fe20008000000 */
[----:B------:R-:W-:Y:S02]  /*1750*/  USEL UR5, UR28, UR5, !UP2 ;  /* 0x000000051c057287 */ /* 0x000fe4000d000000 */
[----:B------:R-:W-:Y:S02]  /*1760*/  UISETP.NE.AND UP2, UPT, UR10, 0x1, UPT ;  /* 0x000000010a00788c */ /* 0x000fe4000bf45270 */
[----:B---3--:R-:W-:-:S04]  /*1770*/  USHF.R.U32.HI UR4, URZ, UR14, UR4 ;  /* 0x0000000eff047299 */ /* 0x008fc80008011604 */
[----:B------:R-:W-:-:S04]  /*1780*/  USEL UR4, UR12, UR4, !UP2 ;  /* 0x000000040c047287 */ /* 0x000fc8000d000000 */
[----:B------:R-:W-:Y:S02]  /*1790*/  UIADD3 UR6, UPT, UPT, UR5, -UR4, URZ ;  /* 0x8000000405067290 */ /* 0x000fe4000fffe0ff */
[----:B------:R-:W-:Y:S02]  /*17a0*/  UIADD3 UR4, UPT, UPT, -UR5, UR4, URZ ;  /* 0x0000000405047290 */ /* 0x000fe4000fffe1ff */
[----:B------:R-:W-:Y:S02]  /*17b0*/  UIMAD UR12, UR6, UR10, UR12 ;  /* 0x0000000a060c72a4 */ /* 0x000fe4000f8e020c */
[----:B------:R-:W-:-:S12]  /*17c0*/  UIMAD UR28, UR4, UR13, UR28 ;  /* 0x0000000d041c72a4 */ /* 0x000fd8000f8e021c */
.L_x_20:
[----:B------:R-:W-:Y:S05]  /*17d0*/  BRA.U !UP6, `(.L_x_21) ;  /* 0x000000010e0c7547 */ /* 0x000fea000b800000 */
[----:B------:R-:W-:Y:S01]  /*17e0*/  UCGABAR_WAIT ;  /* 0x0000000000007dc7 */ /* 0x000fe20008000000 */
[----:B------:R-:W-:Y:S01]  /*17f0*/  CCTL.IVALL ;  /* 0x00000000ff00798f */ /* 0x000fe20002000000 */
[----:B------:R-:W-:Y:S05]  /*1800*/  BRA `(.L_x_22) ;  /* 0x0000000000047947 */ /* 0x000fea0003800000 */
.L_x_21:
[----:B------:R-:W-:Y:S06]  /*1810*/  BAR.SYNC.DEFER_BLOCKING 0x0 ;  /* 0x0000000000007b1d */ /* 0x000fec0000010000 */
.L_x_22:
[----:B------:R-:W-:Y:S05]  /*1820*/  BRA.U UP0, `(.L_x_23) ;  /* 0x0000001900e07547 */ /* 0x000fea000b800000 */
[----:B------:R-:W1:Y:S01]  /*1830*/  LDCU UR6, c[0x0][0x38c] ;  /* 0x00007180ff0677ac */ /* 0x000e620008000800 */
[----:B------:R-:W-:Y:S01]  /*1840*/  PLOP3.LUT P2, PT, PT, PT, UP4, 0x80, 0x8 ;  /* 0x000000000008781c */ /* 0x000fe20003f4f048 */
[----:B------:R-:W-:Y:S01]  /*1850*/  IMAD.MOV.U32 R12, RZ, RZ, 0x1 ;  /* 0x00000001ff0c7424 */ /* 0x000fe200078e00ff */
[----:B------:R-:W-:Y:S02]  /*1860*/  ISETP.NE.AND P3, PT, R0, RZ, P4 ;  /* 0x000000ff0000720c */ /* 0x000fe40002765270 */
[----:B------:R-:W-:Y:S02]  /*1870*/  CS2R R10, SRZ ;  /* 0x00000000000a7805 */ /* 0x000fe4000001ff00 */
[----:B------:R-:W-:Y:S01]  /*1880*/  PLOP3.LUT P2, PT, P2, PT, PT, 0x8, 0x80 ;  /* 0x000000000080781c */ /* 0x000fe2000174e170 */
[----:B------:R-:W-:Y:S01]  /*1890*/  IMAD.MOV.U32 R9, RZ, RZ, RZ ;  /* 0x000000ffff097224 */ /* 0x000fe200078e00ff */
[----:B------:R-:W2:Y:S01]  /*18a0*/  LDCU UR54, c[0x0][0x370] ;  /* 0x00006e00ff3677ac */ /* 0x000ea20008000800 */
[----:B------:R-:W-:Y:S01]  /*18b0*/  IMAD.MOV.U32 R8, RZ, RZ, 0x1 ;  /* 0x00000001ff087424 */ /* 0x000fe200078e00ff */
[----:B------:R-:W3:Y:S01]  /*18c0*/  LDCU.64 UR44, c[0x0][0x348] ;  /* 0x00006900ff2c77ac */ /* 0x000ee20008000a00 */
[----:B------:R-:W4:Y:S01]  /*18d0*/  LDCU UR53, c[0x0][0x374] ;  /* 0x00006e80ff3577ac */ /* 0x000f220008000800 */
[----:B-1----:R-:W-:-:S02]  /*18e0*/  UIADD3 UR5, UPT, UPT, UR6, 0x7f, URZ ;  /* 0x0000007f06057890 */ /* 0x002fc4000fffe0ff */
[----:B------:R-:W-:Y:S02]  /*18f0*/  UIADD3 UR60, UPT, UPT, UR6, 0xfe, URZ ;  /* 0x000000fe063c7890 */ /* 0x000fe4000fffe0ff */
[----:B------:R-:W-:Y:S01]  /*1900*/  USHF.R.S32.HI UR4, URZ, 0x1f, UR5 ;  /* 0x0000001fff047899 */ /* 0x000fe20008011405 */
[----:B------:R-:W-:-:S03]  /*1910*/  UMOV UR15, URZ ;  /* 0x000000ff000f7c82 */ /* 0x000fc60008000000 */
[----:B------:R-:W-:Y:S02]  /*1920*/  ULEA.HI UR4, UR4, UR5, URZ, 0x7 ;  /* 0x0000000504047291 */ /* 0x000fe4000f8f38ff */
[----:B------:R-:W-:Y:S02]  /*1930*/  UIADD3 UR5, UPT, UPT, UR6, -0x1, URZ ;  /* 0xffffffff06057890 */ /* 0x000fe4000fffe0ff */
[----:B------:R-:W-:Y:S02]  /*1940*/  USHF.R.S32.HI UR56, URZ, 0x7, UR4 ;  /* 0x00000007ff387899 */ /* 0x000fe40008011404 */
[----:B------:R-:W-:Y:S02]  /*1950*/  UISETP.GE.U32.AND UP1, UPT, UR5, -0xff, UPT ;  /* 0xffffff010500788c */ /* 0x000fe4000bf26070 */
[----:B------:R-:W-:-:S04]  /*1960*/  UISETP.LT.U32.AND UP0, UPT, UR56, 0xd, UPT ;  /* 0x0000000d3800788c */ /* 0x000fc8000bf01070 */
[----:B------:R-:W-:Y:S02]  /*1970*/  USEL UR55, UR56, 0xd, UP0 ;  /* 0x0000000d38377887 */ /* 0x000fe40008000000 */
[----:B------:R-:W-:Y:S02]  /*1980*/  UISETP.NE.AND UP0, UPT, UR20, URZ, UPT ;  /* 0x000000ff1400728c */ /* 0x000fe4000bf05270 */
[----:B------:R-:W-:Y:S02]  /*1990*/  UIADD3 UR4, UPT, UPT, UR55, -0x1, URZ ;  /* 0xffffffff37047890 */ /* 0x000fe4000fffe0ff */
[----:B------:R-:W-:Y:S02]  /*19a0*/  @UP1 UIADD3 UR4, UPT, UPT, UR55, URZ, URZ ;  /* 0x000000ff37041290 */ /* 0x000fe4000fffe0ff */
[----:B------:R-:W-:Y:S02]  /*19b0*/  USEL UR43, UR43, 0x2, UP0 ;  /* 0x000000022b2b7887 */ /* 0x000fe40008000000 */
[----:B------:R-:W-:-:S02]  /*19c0*/  UIADD3 UR58, UPT, UPT, UR56, -UR55, URZ ;  /* 0x80000037383a7290 */ /* 0x000fc4000fffe0ff */
[----:B------:R-:W-:Y:S02]  /*19d0*/  UIADD3 UR49, UPT, UPT, UR4, 0x1, URZ ;  /* 0x0000000104317890 */ /* 0x000fe4000fffe0ff */
[----:B--234-:R-:W-:-:S12]  /*19e0*/  UIADD3 UR57, UPT, UPT, -UR4, URZ, URZ ;  /* 0x000000ff04397290 */ /* 0x01cfd8000fffe1ff */
.L_x_47:
[----:B------:R-:W-:Y:S01]  /*19f0*/  UISETP.NE.AND UP0, UPT, UR52, URZ, UPT ;  /* 0x000000ff3400728c */ /* 0x000fe2000bf05270 */
[----:B-1----:R-:W1:Y:S08]  /*1a00*/  S2UR UR52, SR_CgaCtaId ;  /* 0x00000000003479c3 */ /* 0x002e700000008800 */
[----:B---3--:R-:W-:Y:S05]  /*1a10*/  BRA.U UP0, `(.L_x_24) ;  /* 0x0000000100347547 */ /* 0x008fea000b800000 */
[----:B------:R-:W2:Y:S01]  /*1a20*/  S2R R0, SR_CgaCtaId ;  /* 0x0000000000007919 */ /* 0x000ea20000008800 */
[----:B------:R-:W-:Y:S02]  /*1a30*/  MOV R3, 0x400 ;  /* 0x0000040000037802 */ /* 0x000fe40000000f00 */
[----:B------:R-:W-:Y:S02]  /*1a40*/  SHF.L.U32 R2, R8, 0x1f, RZ ;  /* 0x0000001f08027819 */ /* 0x000fe400000006ff */
[----:B--2---:R-:W-:-:S05]  /*1a50*/  LEA R0, R0, R3, 0x18 ;  /* 0x0000000300007211 */ /* 0x004fca00078ec0ff */
[----:B------:R-:W-:-:S04]  /*1a60*/  IMAD R3, R9, 0x8, R0 ;  /* 0x0000000809037824 */ /* 0x000fc800078e0200 */
[----:B------:R-:W2:Y:S02]  /*1a70*/  SYNCS.PHASECHK.TRANS64.TRYWAIT P0, [R3+URZ+0x170], R2 ;  /* 0x00017002030075a7 */ /* 0x000ea400080011ff */
[----:B--2---:R-:W-:Y:S05]  /*1a80*/  @!P0 BRA `(.L_x_25) ;  /* 0x0000008800408947 */ /* 0x004fea0003800000 */
.L_x_161:
[----:B------:R-:W-:Y:S01]  /*1a90*/  VIADD R9, R9, 0x1 ;  /* 0x0000000109097836 */ /* 0x000fe20000000000 */
[----:B------:R2:W-:Y:S04]  /*1aa0*/  SYNCS.ARRIVE.TRANS64.A1T0 RZ, [R3+URZ+0x160], RZ ;  /* 0x000160ff03ff79a7 */ /* 0x0005e800081000ff */
[----:B------:R-:W-:-:S04]  /*1ab0*/  ISETP.NE.AND P0, PT, R9, 0x2, PT ;  /* 0x000000020900780c */ /* 0x000fc80003f05270 */
[----:B------:R-:W-:Y:S02]  /*1ac0*/  SEL R9, R9, RZ, P0 ;  /* 0x000000ff09097207 */ /* 0x000fe40000000000 */
[----:B--2---:R-:W-:-:S04]  /*1ad0*/  SEL R3, RZ, 0x1, P0 ;  /* 0x00000001ff037807 */ /* 0x004fc80000000000 */
[----:B------:R-:W-:Y:S02]  /*1ae0*/  LOP3.LUT R8, R8, R3, RZ, 0x3c, !PT ;  /* 0x0000000308087212 */ /* 0x000fe400078e3cff */
.L_x_24:
[----:B------:R-:W-:Y:S01]  /*1af0*/  UMOV UR5, 0x400 ;  /* 0x0000040000057882 */ /* 0x000fe20000000000 */
[----:B------:R-:W-:Y:S01]  /*1b00*/  SHF.L.U32 R0, R12, 0x1f, RZ ;  /* 0x0000001f0c007819 */ /* 0x000fe200000006ff */
[----:B-1----:R-:W-:Y:S02]  /*1b10*/  ULEA UR5, UR52, UR5, 0x18 ;  /* 0x0000000534057291 */ /* 0x002fe4000f8ec0ff */
[----:B------:R-:W-:Y:S02]  /*1b20*/  UISETP.GE.U32.AND UP0, UPT, UR60, 0xff, UPT ;  /* 0x000000ff3c00788c */ /* 0x000fe4000bf06070 */
[----:B------:R-:W-:Y:S02]  /*1b30*/  ULEA UR4, UR15, UR5, 0x3 ;  /* 0x000000050f047291 */ /* 0x000fe4000f8e18ff */
[----:B------:R-:W-:Y:S01]  /*1b40*/  ULEA UR27, UR12, UR61, 0x1 ;  /* 0x0000003d0c1b7291 */ /* 0x000fe2000f8e08ff */
[----:B------:R-:W-:-:S03]  /*1b50*/  UMOV UR14, URZ ;  /* 0x000000ff000e7c82 */ /* 0x000fc60008000000 */
[----:B------:R-:W-:-:S03]  /*1b60*/  USHF.L.U32 UR27, UR27, 0x6, URZ ;  /* 0x000000061b1b7899 */ /* 0x000fc600080006ff */
[----:B------:R1:W2:Y:S01]  /*1b70*/  SYNCS.PHASECHK.TRANS64.TRYWAIT P1, [UR4+0x68], R0 ;  /* 0x00006800ff0075a7 */ /* 0x0002a20008021104 */
[----:B------:R-:W-:-:S04]  /*1b80*/  ULEA.HI UR4, UR28, UR28, URZ, 0x1 ;  /* 0x0000001c1c047291 */ /* 0x000fc8000f8f08ff */
[----:B------:R-:W-:Y:S02]  /*1b90*/  USHF.L.U32 UR6, UR4, 0x7, URZ ;  /* 0x0000000704067899 */ /* 0x000fe400080006ff */
[----:B------:R-:W-:Y:S02]  /*1ba0*/  ULOP3.LUT UR20, UR4, 0xfffffffe, URZ, 0xc0, !UPT ;  /* 0xfffffffe04147892 */ /* 0x000fe4000f8ec0ff */
[----:B------:R-:W-:Y:S02]  /*1bb0*/  ULOP3.LUT UR6, UR6, 0xffffff00, URZ, 0xc0, !UPT ;  /* 0xffffff0006067892 */ /* 0x000fe4000f8ec0ff */
[----:B------:R-:W-:Y:S02]  /*1bc0*/  ULOP3.LUT UR20, UR20, 0x1, UR59, 0xf8, !UPT ;  /* 0x0000000114147892 */ /* 0x000fe4000f8ef83b */
[----:B------:R-:W-:Y:S01]  /*1bd0*/  ULEA UR35, UR61, UR6, 0x7 ;  /* 0x000000063d237291 */ /* 0x000fe2000f8e38ff */
[----:B------:R-:W-:Y:S11]  /*1be0*/  BRA.U !UP0, `(.L_x_26) ;  /* 0x0000000508287547 */ /* 0x000ff6000b800000 */
[----:B------:R-:W-:Y:S01]  /*1bf0*/  UMOV UR29, UR57 ;  /* 0x00000039001d7c82 */ /* 0x000fe20008000000 */
[----:B------:R-:W-:Y:S01]  /*1c00*/  UMOV UR4, UR15 ;  /* 0x0000000f00047c82 */ /* 0x000fe20008000000 */
[----:B------:R-:W-:Y:S01]  /*1c10*/  UMOV UR19, URZ ;  /* 0x000000ff00137c82 */ /* 0x000fe20008000000 */
[----:B------:R-:W-:Y:S01]  /*1c20*/  UMOV UR11, UR48 ;  /* 0x00000030000b7c82 */ /* 0x000fe20008000000 */
[----:B------:R-:W-:-:S05]  /*1c30*/  UMOV UR34, URZ ;  /* 0x000000ff00227c82 */ /* 0x000fca0008000000 */
.L_x_34:
[----:B------:R-:W-:Y:S01]  /*1c40*/  ULEA UR6, UR4, UR5, 0x3 ;  /* 0x0000000504067291 */ /* 0x000fe2000f8e18ff */
[----:B--2---:R-:W-:Y:S01]  /*1c50*/  @P4 MOV R2, 0x7000 ;  /* 0x0000700000024802 */ /* 0x004fe20000000f00 */
[----:B--23--:R-:W-:Y:S10]  /*1c60*/  @P1 BRA `(.L_x_27) ;  /* 0x00000000000c1947 */ /* 0x00cff40003800000 */
[----:B------:R-:W-:-:S04]  /*1c70*/  SHF.L.U32 R3, R12, 0x1f, RZ ;  /* 0x0000001f0c037819 */ /* 0x000fc800000006ff */
[----:B------:R-:W2:Y:S02]  /*1c80*/  SYNCS.PHASECHK.TRANS64.TRYWAIT P0, [UR6+0x68], R3 ;  /* 0x00006803ff0075a7 */ /* 0x000ea40008001106 */
[----:B--2---:R-:W-:Y:S05]  /*1c90*/  @!P0 BRA `(.L_x_28) ;  /* 0x0000008400d08947 */ /* 0x004fea0003800000 */
.L_x_27:
[----:B------:R2:W-:Y:S01]  /*1ca0*/  @P4 SYNCS.ARRIVE.TRANS64 RZ, [UR6], R2 ;  /* 0x00000002ffff49a7 */ /* 0x0005e20008000006 */
[----:B------:R-:W-:Y:S02]  /*1cb0*/  ULOP3.LUT UR7, UR43, 0x2, URZ, 0xfc, !UPT ;  /* 0x000000022b077892 */ /* 0x000fe4000f8efcff */
[----:B------:R-:W-:Y:S02]  /*1cc0*/  UIADD3 UR29, UPT, UPT, UR29, 0x1, URZ ;  /* 0x000000011d1d7890 */ /* 0x000fe4000fffe0ff */
[----:B------:R-:W-:Y:S02]  /*1cd0*/  UISETP.NE.AND UP0, UPT, UR7, 0x2, UPT ;  /* 0x000000020700788c */ /* 0x000fe4000bf05270 */
[----:B------:R-:W-:-:S07]  /*1ce0*/  UISETP.NE.AND UP4, UPT, UR29, 0x1, UPT ;  /* 0x000000011d00788c */ /* 0x000fce000bf85270 */
[----:B------:R-:W-:Y:S05]  /*1cf0*/  BRA.U UP0, `(.L_x_29) ;  /* 0x0000000100047547 */ /* 0x000fea000b800000 */
[----:B------:R-:W-:Y:S05]  /*1d00*/  BPT.TRAP 0x1 ;  /* 0x000000040000795c */ /* 0x000fea0000300000 */
.L_x_29:
[----:B------:R-:W-:Y:S04]  /*1d10*/  BSSY.RECONVERGENT B0, `(.L_x_30) ;  /* 0x0000003000007945 */ /* 0x000fe80003800200 */
[----:B------:R-:W-:Y:S05]  /*1d20*/  @!P3 BRA `(.L_x_31) ;  /* 0x000000000004b947 */ /* 0x000fea0003800000 */
[----:B------:R-:W-:Y:S05]  /*1d30*/  BPT.TRAP 0x1 ;  /* 0x000000040000795c */ /* 0x000fea0000300000 */
.L_x_31:
[----:B------:R-:W-:Y:S05]  /*1d40*/  BSYNC.RECONVERGENT B0 ;  /* 0x0000000000007941 */ /* 0x000fea0003800200 */
.L_x_30:
[----:B------:R-:W-:Y:S01]  /*1d50*/  UIADD3 UR7, UPT, UPT, UR4, 0x1, URZ ;  /* 0x0000000104077890 */ /* 0x000fe2000fffe0ff */
[----:B------:R-:W-:Y:S01]  /*1d60*/  BSSY.RECONVERGENT B0, `(.L_x_32) ;  /* 0x000002c000007945 */ /* 0x000fe20003800200 */
[----:B------:R-:W-:Y:S02]  /*1d70*/  ELECT P0, URZ, PT ;  /* 0x0000000000ff782f */ /* 0x000fe40003800000 */
[----:B------:R-:W-:-:S04]  /*1d80*/  UISETP.NE.AND UP0, UPT, UR7, 0xd, UPT ;  /* 0x0000000d0700788c */ /* 0x000fc8000bf05270 */
[----:B------:R-:W-:Y:S02]  /*1d90*/  USEL UR8, URZ, 0x1, UP0 ;  /* 0x00000001ff087887 */ /* 0x000fe40008000000 */
[----:B------:R-:W-:-:S04]  /*1da0*/  USEL UR15, UR7, URZ, UP0 ;  /* 0x000000ff070f7287 */ /* 0x000fc80008000000 */
[----:B------:R-:W-:Y:S01]  /*1db0*/  ULEA UR7, UR15, UR5, 0x3 ;  /* 0x000000050f077291 */ /* 0x000fe2000f8e18ff */
[----:B------:R-:W-:-:S04]  /*1dc0*/  LOP3.LUT R12, R12, UR8, RZ, 0x3c, !PT ;  /* 0x000000080c0c7c12 */ /* 0x000fc8000f8e3cff */
[----:B-1----:R-:W-:-:S04]  /*1dd0*/  SHF.L.U32 R0, R12, 0x1f, RZ ;  /* 0x0000001f0c007819 */ /* 0x002fc800000006ff */
[----:B------:R1:W3:Y:S01]  /*1de0*/  SYNCS.PHASECHK.TRANS64.TRYWAIT P1, [UR7+0x68], R0 ;  /* 0x00006800ff0075a7 */ /* 0x0002e20008021107 */
[----:B------:R-:W-:Y:S05]  /*1df0*/  @!P0 BRA `(.L_x_33) ;  /* 0x0000000000888947 */ /* 0x000fea0003800000 */
[----:B------:R-:W-:Y:S02]  /*1e00*/  USHF.L.U32 UR16, UR4, 0xa, URZ ;  /* 0x0000000a04107899 */ /* 0x000fe400080006ff */
[----:B------:R-:W-:Y:S02]  /*1e10*/  ULEA UR32, UR4, UR5, 0xd ;  /* 0x0000000504207291 */ /* 0x000fe4000f8e68ff */
[----:B------:R-:W-:Y:S02]  /*1e20*/  UIADD3 UR40, UP3, UPT, UR44, 0x80, URZ ;  /* 0x000000802c287890 */ /* 0x000fe4000ff7e0ff */
[----:B------:R-:W-:Y:S02]  /*1e30*/  ULEA UR24, UR4, UR5, 0xc ;  /* 0x0000000504187291 */ /* 0x000fe4000f8e60ff */
[----:B------:R-:W-:Y:S02]  /*1e40*/  UIADD3 UR38, UP2, UPT, UR44, 0x180, URZ ;  /* 0x000001802c267890 */ /* 0x000fe4000ff5e0ff */
[----:B------:R-:W-:-:S02]  /*1e50*/  UIADD3 UR30, UP1, UPT, UR44, 0x280, URZ ;  /* 0x000002802c1e7890 */ /* 0x000fc4000ff3e0ff */
[----:B------:R-:W-:Y:S02]  /*1e60*/  UIADD3 UR22, UP0, UPT, UR44, 0x380, URZ ;  /* 0x000003802c167890 */ /* 0x000fe4000ff1e0ff */
[----:B------:R-:W-:Y:S02]  /*1e70*/  ULOP3.LUT UR8, UR16, UR37, URZ, 0xfc, !UPT ;  /* 0x0000002510087292 */ /* 0x000fe4000f8efcff */
[----:B------:R-:W-:Y:S02]  /*1e80*/  ULOP3.LUT UR33, UR6, 0xfefffff8, URZ, 0xc0, !UPT ;  /* 0xfefffff806217892 */ /* 0x000fe4000f8ec0ff */
[----:B------:R-:W-:Y:S02]  /*1e90*/  UIADD3.X UR41, UPT, UPT, URZ, UR45, URZ, UP3, !UPT ;  /* 0x0000002dff297290 */ /* 0x000fe40009ffe4ff */
[----:B------:R-:W-:Y:S02]  /*1ea0*/  UIADD3 UR32, UPT, UPT, UR32, 0x8400, URZ ;  /* 0x0000840020207890 */ /* 0x000fe4000fffe0ff */
[----:B------:R-:W-:-:S02]  /*1eb0*/  UIADD3.X UR39, UPT, UPT, URZ, UR45, URZ, UP2, !UPT ;  /* 0x0000002dff277290 */ /* 0x000fc400097fe4ff */
[----:B------:R-:W-:Y:S02]  /*1ec0*/  UIADD3 UR24, UPT, UPT, UR24, 0x22400, URZ ;  /* 0x0002240018187890 */ /* 0x000fe4000fffe0ff */
[----:B------:R-:W-:Y:S02]  /*1ed0*/  UIADD3.X UR31, UPT, UPT, URZ, UR45, URZ, UP1, !UPT ;  /* 0x0000002dff1f7290 */ /* 0x000fe40008ffe4ff */
[----:B------:R-:W-:Y:S02]  /*1ee0*/  UIADD3 UR16, UPT, UPT, UR5, 0x2f400, UR16 ;  /* 0x0002f40005107890 */ /* 0x000fe4000fffe010 */
[----:B------:R-:W-:Y:S02]  /*1ef0*/  UIADD3.X UR23, UPT, UPT, URZ, UR45, URZ, UP0, !UPT ;  /* 0x0000002dff177290 */ /* 0x000fe400087fe4ff */
[----:B------:R-:W-:Y:S01]  /*1f00*/  UIADD3 UR8, UPT, UPT, UR5, 0x32800, UR8 ;  /* 0x0003280005087890 */ /* 0x000fe2000fffe008 */
[----:B------:R-:W-:Y:S01]  /*1f10*/  UMOV UR46, 0x0 ;  /* 0x00000000002e7882 */ /* 0x000fe20000000000 */
[----:B------:R-:W-:Y:S01]  /*1f20*/  UMOV UR47, 0x10000000 ;  /* 0x10000000002f7882 */ /* 0x000fe20000000000 */
[----:B------:R-:W-:Y:S01]  /*1f30*/  UMOV UR26, UR34 ;  /* 0x00000022001a7c82 */ /* 0x000fe20008000000 */
[----:B------:R-:W-:Y:S01]  /*1f40*/  UMOV UR28, UR36 ;  /* 0x00000024001c7c82 */ /* 0x000fe20008000000 */
[----:B------:R-:W-:Y:S01]  /*1f50*/  UMOV UR18, URZ ;  /* 0x000000ff00127c82 */ /* 0x000fe20008000000 */
[----:B------:R-:W-:Y:S01]  /*1f60*/  UMOV UR25, UR33 ;  /* 0x0000002100197c82 */ /* 0x000fe20008000000 */
[----:B------:R-:W-:Y:S01]  /*1f70*/  UMOV UR21, UR36 ;  /* 0x0000002400157c82 */ /* 0x000fe20008000000 */
[----:B------:R-:W-:Y:S01]  /*1f80*/  UMOV UR17, UR33 ;  /* 0x0000002100117c82 */ /* 0x000fe20008000000 */
[----:B------:R4:W-:Y:S01]  /*1f90*/  UTMALDG.3D.2CTA [UR32], [UR40], desc[UR46] ;  /* 0x00002e20280075b4 */ /* 0x0009e20008211000 */
[----:B------:R-:W-:Y:S01]  /*1fa0*/  UMOV UR7, 0x30000 ;  /* 0x0003000000077882 */ /* 0x000fe20000000000 */
[----:B------:R-:W-:Y:S01]  /*1fb0*/  UMOV UR13, UR36 ;  /* 0x00000024000d7c82 */ /* 0x000fe20008000000 */
[----:B------:R-:W-:Y:S01]  /*1fc0*/  UMOV UR9, UR33 ;  /* 0x0000002100097c82 */ /* 0x000fe20008000000 */
[----:B------:R-:W-:Y:S01]  /*1fd0*/  UMOV UR10, UR18 ;  /* 0x00000012000a7c82 */ /* 0x000fe20008000000 */
[----:B------:R4:W-:Y:S01]  /*1fe0*/  UTMALDG.3D.2CTA [UR24], [UR38], desc[UR46] ;  /* 0x00002e18260075b4 */ /* 0x0009e20008211000 */
[----:B------:R4:W-:Y:S01]  /*1ff0*/  UTMALDG.4D.2CTA [UR16], [UR30], desc[UR46] ;  /* 0x00002e101e0075b4 */ /* 0x0009e20008219000 */
[----:B------:R4:W-:Y:S02]  /*2000*/  UTMALDG.4D.MULTICAST.2CTA [UR8], [UR22], UR7, desc[UR46] ;  /* 0x00002e08160073b4 */ /* 0x0009e40008219807 */
[----:B----4-:R-:W-:Y:S01]  /*2010*/  NOP ;  /* 0x0000000000007918 */ /* 0x010fe20000000000 */
.L_x_33:
[----:B------:R-:W-:Y:S05]  /*2020*/  BSYNC.RECONVERGENT B0 ;  /* 0x0000000000007941 */ /* 0x000fea0003800200 */
.L_x_32:
[----:B------:R-:W-:Y:S02]  /*2030*/  UIADD3 UR34, UPT, UPT, UR34, 0x80, URZ ;  /* 0x0000008022227890 */ /* 0x000fe4000fffe0ff */
[----:B------:R-:W-:Y:S02]  /*2040*/  UIADD3 UR11, UPT, UPT, UR11, 0x2, URZ ;  /* 0x000000020b0b7890 */ /* 0x000fe4000fffe0ff */
[----:B------:R-:W-:Y:S01]  /*2050*/  UIADD3 UR19, UPT, UPT, UR19, 0x2, URZ ;  /* 0x0000000213137890 */ /* 0x000fe2000fffe0ff */
[----:B------:R-:W-:Y:S01]  /*2060*/  UMOV UR4, UR15 ;  /* 0x0000000f00047c82 */ /* 0x000fe20008000000 */
[----:B------:R-:W-:Y:S01]  /*2070*/  UMOV UR14, UR49 ;  /* 0x00000031000e7c82 */ /* 0x000fe20008000000 */
[----:B------:R-:W-:Y:S09]  /*2080*/  BRA.U UP4, `(.L_x_34) ;  /* 0xfffffff904ec7547 */ /* 0x000ff2000b83ffff */
.L_x_26:
[----:B------:R-:W-:Y:S01]  /*2090*/  ULEA UR4, UR15, UR5, 0x3 ;  /* 0x000000050f047291 */ /* 0x000fe2000f8e18ff */
[----:B-1----:R-:W-:Y:S01]  /*20a0*/  SHF.L.U32 R0, R12, 0x1f, RZ ;  /* 0x0000001f0c007819 */ /* 0x002fe200000006ff */
[----:B------:R-:W-:Y:S01]  /*20b0*/  @!P2 SYNCS.ARRIVE.TRANS64.A1T0 RZ, [UR5+0x118], RZ ;  /* 0x000118ffffffa9a7 */ /* 0x000fe20008100005 */
[----:B------:R-:W-:-:S06]  /*20c0*/  UISETP.GT.AND UP0, UPT, UR56, UR55, UPT ;  /* 0x000000373800728c */ /* 0x000fcc000bf04270 */
[----:B--23--:R1:W2:Y:S03]  /*20d0*/  SYNCS.PHASECHK.TRANS64.TRYWAIT P1, [UR4+0x68], R0 ;  /* 0x00006800ff0075a7 */ /* 0x00c2a60008021104 */
[----:B------:R-:W-:Y:S05]  /*20e0*/  BRA.U !UP0, `(.L_x_35) ;  /* 0x0000000508187547 */ /* 0x000fea000b800000 */
[----:B------:R-:W-:Y:S01]  /*20f0*/  UIADD3 UR29, UPT, UPT, UR58, UR14, URZ ;  /* 0x0000000e3a1d7290 */ /* 0x000fe2000fffe0ff */
[----:B------:R-:W-:-:S11]  /*2100*/  UMOV UR6, UR15 ;  /* 0x0000000f00067c82 */ /* 0x000fd60008000000 */
.L_x_43:
[----:B------:R-:W-:Y:S01]  /*2110*/  ULEA UR7, UR6, UR5, 0x3 ;  /* 0x0000000506077291 */ /* 0x000fe2000f8e18ff */
[----:B--2---:R-:W-:Y:S01]  /*2120*/  @P4 MOV R2, 0x7000 ;  /* 0x0000700000024802 */ /* 0x004fe20000000f00 */
[----:B--23--:R-:W-:Y:S10]  /*2130*/  @P1 BRA `(.L_x_36) ;  /* 0x00000000000c1947 */ /* 0x00cff40003800000 */
[----:B------:R-:W-:-:S04]  /*2140*/  SHF.L.U32 R3, R12, 0x1f, RZ ;  /* 0x0000001f0c037819 */ /* 0x000fc800000006ff */
[----:B------:R-:W2:Y:S02]  /*2150*/  SYNCS.PHASECHK.TRANS64.TRYWAIT P0, [UR7+0x68], R3 ;  /* 0x00006803ff0075a7 */ /* 0x000ea40008001107 */
[----:B--2---:R-:W-:Y:S05]  /*2160*/  @!P0 BRA `(.L_x_37) ;  /* 0x0000008000b48947 */ /* 0x004fea0003800000 */
.L_x_36:
[----:B------:R2:W-:Y:S01]  /*2170*/  @P4 SYNCS.ARRIVE.TRANS64 RZ, [UR7], R2 ;  /* 0x00000002ffff49a7 */ /* 0x0005e20008000007 */
[----:B------:R-:W-:-:S04]  /*2180*/  ULOP3.LUT UR4, UR43, 0x2, URZ, 0xfc, !UPT ;  /* 0x000000022b047892 */ /* 0x000fc8000f8efcff */
[----:B------:R-:W-:-:S09]  /*2190*/  UISETP.NE.AND UP0, UPT, UR4, 0x2, UPT ;  /* 0x000000020400788c */ /* 0x000fd2000bf05270 */
[----:B------:R-:W-:Y:S05]  /*21a0*/  BRA.U UP0, `(.L_x_38) ;  /* 0x0000000100047547 */ /* 0x000fea000b800000 */
[----:B------:R-:W-:Y:S05]  /*21b0*/  BPT.TRAP 0x1 ;  /* 0x000000040000795c */ /* 0x000fea0000300000 */
.L_x_38:
[----:B------:R-:W-:Y:S04]  /*21c0*/  BSSY.RECONVERGENT B0, `(.L_x_39) ;  /* 0x0000003000007945 */ /* 0x000fe80003800200 */
[----:B------:R-:W-:Y:S05]  /*21d0*/  @!P3 BRA `(.L_x_40) ;  /* 0x000000000004b947 */ /* 0x000fea0003800000 */
[----:B------:R-:W-:Y:S05]  /*21e0*/  BPT.TRAP 0x1 ;  /* 0x000000040000795c */ /* 0x000fea0000300000 */
.L_x_40:
[----:B------:R-:W-:Y:S05]  /*21f0*/  BSYNC.RECONVERGENT B0 ;  /* 0x0000000000007941 */ /* 0x000fea0003800200 */
.L_x_39:
        /* <DEDUP_REMOVED lines=18> */
[----:B------:R-:W-:Y:S02]  /*2320*/  USHF.L.U32 UR19, UR14, 0x1, URZ ;  /* 0x000000010e137899 */ /* 0x000fe400080006ff */
[----:B------:R-:W-:Y:S02]  /*2330*/  ULOP3.LUT UR8, UR16, UR37, URZ, 0xfc, !UPT ;  /* 0x0000002510087292 */ /* 0x000fe4000f8efcff */
[----:B------:R-:W-:Y:S02]  /*2340*/  USHF.L.U32 UR34, UR14, 0x7, URZ ;  /* 0x000000070e227899 */ /* 0x000fe400080006ff */
[----:B------:R-:W-:Y:S02]  /*2350*/  ULOP3.LUT UR33, UR7, 0xfefffff8, URZ, 0xc0, !UPT ;  /* 0xfefffff807217892 */ /* 0x000fe4000f8ec0ff */
[----:B------:R-:W-:-:S02]  /*2360*/  UIADD3.X UR31, UPT, UPT, URZ, UR45, URZ, UP3, !UPT ;  /* 0x0000002dff1f7290 */ /* 0x000fc40009ffe4ff */
[----:B------:R-:W-:Y:S02]  /*2370*/  UIADD3 UR32, UPT, UPT, UR32, 0x8400, URZ ;  /* 0x0000840020207890 */ /* 0x000fe4000fffe0ff */
[----:B------:R-:W-:Y:S02]  /*2380*/  UIADD3.X UR23, UPT, UPT, URZ, UR45, URZ, UP2, !UPT ;  /* 0x0000002dff177290 */ /* 0x000fe400097fe4ff */
[----:B------:R-:W-:Y:S02]  /*2390*/  UIADD3 UR24, UPT, UPT, UR24, 0x22400, URZ ;  /* 0x0002240018187890 */ /* 0x000fe4000fffe0ff */
[----:B------:R-:W-:Y:S02]  /*23a0*/  UIADD3.X UR39, UPT, UPT, URZ, UR45, URZ, UP1, !UPT ;  /* 0x0000002dff277290 */ /* 0x000fe40008ffe4ff */
[----:B------:R-:W-:Y:S02]  /*23b0*/  UIADD3 UR16, UPT, UPT, UR5, 0x2f400, UR16 ;  /* 0x0002f40005107890 */ /* 0x000fe4000fffe010 */
[----:B------:R-:W-:-:S02]  /*23c0*/  UIADD3 UR11, UPT, UPT, UR48, UR19, URZ ;  /* 0x00000013300b7290 */ /* 0x000fc4000fffe0ff */
[----:B------:R-:W-:Y:S02]  /*23d0*/  UIADD3 UR8, UPT, UPT, UR5, 0x32800, UR8 ;  /* 0x0003280005087890 */ /* 0x000fe4000fffe008 */
[----:B------:R-:W-:Y:S01]  /*23e0*/  UIADD3.X UR41, UPT, UPT, URZ, UR45, URZ, UP0, !UPT ;  /* 0x0000002dff297290 */ /* 0x000fe200087fe4ff */
[----:B------:R-:W-:Y:S01]  /*23f0*/  UMOV UR46, 0x0 ;  /* 0x00000000002e7882 */ /* 0x000fe20000000000 */
[----:B------:R-:W-:Y:S01]  /*2400*/  UMOV UR47, 0x10000000 ;  /* 0x10000000002f7882 */ /* 0x000fe20000000000 */
[----:B------:R-:W-:Y:S01]  /*2410*/  UMOV UR28, UR36 ;  /* 0x00000024001c7c82 */ /* 0x000fe20008000000 */
[----:B------:R-:W-:Y:S01]  /*2420*/  UMOV UR18, URZ ;  /* 0x000000ff00127c82 */ /* 0x000fe20008000000 */
[----:B------:R-:W-:Y:S01]  /*2430*/  UMOV UR25, UR33 ;  /* 0x0000002100197c82 */ /* 0x000fe20008000000 */
[----:B------:R-:W-:Y:S01]  /*2440*/  UMOV UR26, UR34 ;  /* 0x00000022001a7c82 */ /* 0x000fe20008000000 */
[----:B------:R-:W-:Y:S01]  /*2450*/  UMOV UR21, UR36 ;  /* 0x0000002400157c82 */ /* 0x000fe20008000000 */
[----:B------:R4:W-:Y:S01]  /*2460*/  UTMALDG.3D.2CTA [UR32], [UR30], desc[UR46] ;  /* 0x00002e201e0075b4 */ /* 0x0009e20008211000 */
[----:B------:R-:W-:Y:S01]  /*2470*/  UMOV UR17, UR33 ;  /* 0x0000002100117c82 */ /* 0x000fe20008000000 */
        /* <DEDUP_REMOVED lines=8> */
.L_x_42:
[----:B------:R-:W-:Y:S05]  /*2500*/  BSYNC.RECONVERGENT B0 ;  /* 0x0000000000007941 */ /* 0x000fea0003800200 */
.L_x_41:
[----:B------:R-:W-:Y:S01]  /*2510*/  UIADD3 UR14, UPT, UPT, UR14, 0x1, URZ ;  /* 0x000000010e0e7890 */ /* 0x000fe2000fffe0ff */
[----:B------:R-:W-:-:S03]  /*2520*/  UMOV UR6, UR15 ;  /* 0x0000000f00067c82 */ /* 0x000fc60008000000 */
[----:B------:R-:W-:-:S09]  /*2530*/  UISETP.NE.AND UP0, UPT, UR14, UR29, UPT ;  /* 0x0000001d0e00728c */ /* 0x000fd2000bf05270 */
[----:B------:R-:W-:Y:S05]  /*2540*/  BRA.U UP0, `(.L_x_43) ;  /* 0xfffffff900f07547 */ /* 0x000fea000b83ffff */
.L_x_35:
[C---:B------:R-:W-:Y:S01]  /*2550*/  LEA R3, R11.reuse, UR5, 0x3 ;  /* 0x000000050b037c11 */ /* 0x040fe2000f8e18ff */
[----:B------:R-:W-:Y:S01]  /*2560*/  NOP ;  /* 0x0000000000007918 */ /* 0x000fe20000000000 */
[----:B-1----:R-:W-:Y:S02]  /*2570*/  SHF.L.U32 R0, R10, 0x1f, RZ ;  /* 0x0000001f0a007819 */ /* 0x002fe400000006ff */
[----:B------:R-:W-:Y:S02]  /*2580*/  LEA R5, R11, UR5, 0x4 ;  /* 0x000000050b057c11 */ /* 0x000fe4000f8e20ff */
[----:B------:R-:W1:Y:S02]  /*2590*/  SYNCS.PHASECHK.TRANS64.TRYWAIT P0, [R3+URZ+0x120], R0 ;  /* 0x00012000030075a7 */ /* 0x000e6400080011ff */
[----:B-1----:R-:W-:Y:S05]  /*25a0*/  @!P0 BRA `(.L_x_44) ;  /* 0x0000007c00bc8947 */ /* 0x002fea0003800000 */
.L_x_164:
[----:B------:R-:W4:Y:S01]  /*25b0*/  LDS.128 R4, [R5+0x190] ;  /* 0x0001900005047984 */ /* 0x000f220000000c00 */
[----:B------:R-:W-:Y:S01]  /*25c0*/  UISETP.GE.AND UP0, UPT, UR42, 0x1, UPT ;  /* 0x000000012a00788c */ /* 0x000fe2000bf06270 */
[----:B------:R-:W-:Y:S01]  /*25d0*/  @!PT LDS RZ, [RZ] ;  /* 0x00000000fffff984 */ /* 0x000fe20000000800 */
[----:B------:R-:W-:Y:S01]  /*25e0*/  @!PT LDS RZ, [RZ] ;  /* 0x00000000fffff984 */ /* 0x000fe20000000800 */
[----:B------:R-:W-:Y:S01]  /*25f0*/  @!PT LDS RZ, [RZ] ;  /* 0x00000000fffff984 */ /* 0x000fe20000000800 */
[----:B------:R-:W-:Y:S01]  /*2600*/  @!PT LDS RZ, [RZ] ;  /* 0x00000000fffff984 */ /* 0x000fe20000000800 */
[----:B------:R1:W-:Y:S06]  /*2610*/  MEMBAR.ALL.CTA ;  /* 0x0000000000007992 */ /* 0x0003ec0000008000 */
[----:B-1----:R-:W1:Y:S01]  /*2620*/  FENCE.VIEW.ASYNC.S ;  /* 0x00000000000073c6 */ /* 0x002e620000000000 */
[----:B----4-:R-:W-:-:S13]  /*2630*/  LOP3.LUT P0, RZ, R6, 0x1, RZ, 0xc0, !PT ;  /* 0x0000000106ff7812 */ /* 0x010fda000780c0ff */
[----:B-1----:R-:W-:Y:S01]  /*2640*/  VOTEU.ANY UP1, P0 ;  /* 0x0000000000ff7886 */ /* 0x002fe20000020100 */
[----:B------:R-:W-:-:S13]  /*2650*/  PLOP3.LUT P0, PT, PT, PT, UP1, 0x80, 0x8 ;  /* 0x000000000008781c */ /* 0x000fda0003f0f018 */
[----:B------:R-:W-:Y:S02]  /*2660*/  @P0 LOP3.LUT R0, R5, 0xffff, RZ, 0xc0, !PT ;  /* 0x0000ffff05000812 */ /* 0x000fe400078ec0ff */
[----:B--2---:R-:W-:Y:S02]  /*2670*/  @P0 MOV R2, R4 ;  /* 0x0000000400020202 */ /* 0x004fe40000000f00 */
[----:B------:R-:W-:Y:S01]  /*2680*/  @P0 R2UR UR6, R0 ;  /* 0x00000000000602ca */ /* 0x000fe200000e0000 */
[----:B------:R-:W-:Y:S01]  /*2690*/  VIADD R0, R3, 0x130 ;  /* 0x0000013003007836 */ /* 0x000fe20000000000 */
[----:B------:R-:W-:Y:S02]  /*26a0*/  @P0 SHF.R.U32.HI R4, RZ, 0x10, R5 ;  /* 0x00000010ff040819 */ /* 0x000fe40000011605 */
[----:B------:R-:W-:Y:S02]  /*26b0*/  @P0 R2UR UR7, R2 ;  /* 0x00000000020702ca */ /* 0x000fe400000e0000 */
[----:B------:R-:W-:-:S02]  /*26c0*/  PRMT R0, RZ, 0x654, R0 ;  /* 0x00000654ff007816 */ /* 0x000fc40000000000 */
[----:B------:R-:W-:Y:S02]  /*26d0*/  @P0 R2UR UR4, R4 ;  /* 0x00000000040402ca */ /* 0x000fe400000e0000 */
[----:B------:R1:W-:Y:S03]  /*26e0*/  SYNCS.ARRIVE.TRANS64.RED.A1T0 RZ, [R0+URZ], RZ ;  /* 0x000000ff00ff79a7 */ /* 0x0003e600081004ff */
[----:B------:R-:W-:-:S04]  /*26f0*/  @UP1 UMOV UR50, UR6 ;  /* 0x0000000600321c82 */ /* 0x000fc80008000000 */
[----:B------:R-:W-:-:S04]  /*2700*/  @UP1 UMOV UR51, UR7 ;  /* 0x0000000700331c82 */ /* 0x000fc80008000000 */
[----:B------:R-:W-:Y:S01]  /*2710*/  @UP1 UMOV UR36, UR4 ;  /* 0x0000000400241c82 */ /* 0x000fe20008000000 */
[----:B------:R-:W-:Y:S05]  /*2720*/  BRA.U !UP0, `(.L_x_45) ;  /* 0x0000000108d47547 */ /* 0x000fea000b800000 */
[----:B------:R-:W2:Y:S01]  /*2730*/  LDCU.128 UR16, c[0x0][0xf10] ;  /* 0x0001e200ff1077ac */ /* 0x000ea20008000c00 */
[----:B------:R-:W4:Y:S01]  /*2740*/  LDCU UR22, c[0x0][0xf20] ;  /* 0x0001e400ff1677ac */ /* 0x000f220008000800 */
[----:B------:R-:W3:Y:S01]  /*2750*/  LDCU UR14, c[0x0][0xf0c] ;  /* 0x0001e180ff0e77ac */ /* 0x000ee20008000800 */
[----:B------:R-:W1:Y:S01]  /*2760*/  LDCU.64 UR8, c[0x0][0xf28] ;  /* 0x0001e500ff0877ac */ /* 0x000e620008000a00 */
[----:B------:R-:W-:Y:S02]  /*2770*/  UISETP.NE.AND UP3, UPT, UR42, 0x1, UPT ;  /* 0x000000012a00788c */ /* 0x000fe4000bf65270 */
[----:B--2---:R-:W-:Y:S02]  /*2780*/  UIMAD.WIDE.U32 UR6, UR53, UR19, URZ ;  /* 0x00000013350672a5 */ /* 0x004fe4000f8e00ff */
[----:B------:R-:W-:Y:S02]  /*2790*/  UIMAD.WIDE.U32 UR10, UR54, UR16, URZ ;  /* 0x00000010360a72a5 */ /* 0x000fe4000f8e00ff */
[----:B------:R-:W-:-:S02]  /*27a0*/  UISETP.NE.AND UP0, UPT, UR18, 0x1, UPT ;  /* 0x000000011200788c */ /* 0x000fc4000bf05270 */
[----:B------:R-:W-:Y:S01]  /*27b0*/  UIMAD.WIDE.U32 UR20, UR50, UR19, URZ ;  /* 0x00000013321472a5 */ /* 0x000fe2000f8e00ff */
[----:B------:R-:W-:Y:S02]  /*27c0*/  UMOV UR6, UR7 ;  /* 0x0000000700067c82 */ /* 0x000fe40008000000 */
[----:B------:R-:W-:Y:S01]  /*27d0*/  UMOV UR4, UR11 ;  /* 0x0000000b00047c82 */ /* 0x000fe20008000000 */
[----:B----4-:R-:W-:Y:S02]  /*27e0*/  USHF.R.U32.HI UR6, URZ, UR22, UR6 ;  /* 0x00000016ff067299 */ /* 0x010fe40008011606 */
[----:B---3--:R-:W-:Y:S02]  /*27f0*/  UISETP.NE.AND UP2, UPT, UR14, 0x1, UPT ;  /* 0x000000010e00788c */ /* 0x008fe4000bf45270 */
[----:B------:R-:W-:Y:S02]  /*2800*/  USHF.R.U32.HI UR4, URZ, UR17, UR4 ;  /* 0x00000011ff047299 */ /* 0x000fe40008011604 */
[----:B------:R-:W-:-:S02]  /*2810*/  USEL UR6, UR53, UR6, !UP0 ;  /* 0x0000000635067287 */ /* 0x000fc4000c000000 */
[----:B------:R-:W-:Y:S02]  /*2820*/  USEL UR7, UR54, UR4, !UP2 ;  /* 0x0000000436077287 */ /* 0x000fe4000d000000 */
[----:B-1----:R-:W-:Y:S01]  /*2830*/  UIMAD.WIDE.U32 UR10, UR6, UR8, URZ ;  /* 0x00000008060a72a5 */ /* 0x002fe2000f8e00ff */
[----:B------:R-:W-:Y:S01]  /*2840*/  UMOV UR4, UR21 ;  /* 0x0000001500047c82 */ /* 0x000fe20008000000 */
[----:B------:R-:W-:Y:S02]  /*2850*/  UIMAD.WIDE.U32 UR12, UR51, UR16, URZ ;  /* 0x00000010330c72a5 */ /* 0x000fe4000f8e00ff */
[----:B------:R-:W-:-:S03]  /*2860*/  UIMAD.WIDE.U32 UR20, UR7, UR8, URZ ;  /* 0x00000008071472a5 */ /* 0x000fc6000f8e00ff */
[----:B------:R-:W-:Y:S01]  /*2870*/  UMOV UR10, UR11 ;  /* 0x0000000b000a7c82 */ /* 0x000fe20008000000 */
[----:B------:R-:W-:Y:S02]  /*2880*/  USHF.R.U32.HI UR4, URZ, UR22, UR4 ;  /* 0x00000016ff047299 */ /* 0x000fe40008011604 */
[----:B------:R-:W-:Y:S01]  /*2890*/  @UP3 USHF.R.U32.HI UR6, URZ, UR9, UR10 ;  /* 0x00000009ff063299 */ /* 0x000fe2000801160a */
[----:B------:R-:W-:Y:S01]  /*28a0*/  UMOV UR12, UR13 ;  /* 0x0000000d000c7c82 */ /* 0x000fe20008000000 */
[----:B------:R-:W-:Y:S01]  /*28b0*/  UMOV UR20, UR21 ;  /* 0x0000001500147c82 */ /* 0x000fe20008000000 */
[----:B------:R-:W-:Y:S02]  /*28c0*/  USHF.R.U32.HI UR17, URZ, UR17, UR12 ;  /* 0x00000011ff117299 */ /* 0x000fe4000801160c */
[----:B------:R-:W-:Y:S02]  /*28d0*/  USEL UR4, UR50, UR4, !UP0 ;  /* 0x0000000432047287 */ /* 0x000fe4000c000000 */
[----:B------:R-:W-:-:S02]  /*28e0*/  @UP3 USHF.R.U32.HI UR7, URZ, UR9, UR20 ;  /* 0x00000009ff073299 */ /* 0x000fc40008011614 */
[----:B------:R-:W-:Y:S02]  /*28f0*/  UIMAD UR10, UR42, UR6, URZ ;  /* 0x000000062a0a72a4 */ /* 0x000fe4000f8e02ff */
[----:B------:R-:W-:Y:S02]  /*2900*/  USEL UR6, UR51, UR17, !UP2 ;  /* 0x0000001133067287 */ /* 0x000fe4000d000000 */
[----:B------:R-:W-:Y:S02]  /*2910*/  UIMAD UR12, UR42, UR7, URZ ;  /* 0x000000072a0c72a4 */ /* 0x000fe4000f8e02ff */
[----:B------:R-:W-:Y:S02]  /*2920*/  UISETP.GE.AND UP0, UPT, UR4, UR10, UPT ;  /* 0x0000000a0400728c */ /* 0x000fe4000bf06270 */
[----:B------:R-:W-:Y:S02]  /*2930*/  UIMAD.WIDE.U32 UR10, UR4, UR8, URZ ;  /* 0x00000008040a72a5 */ /* 0x000fe4000f8e00ff */
[----:B------:R-:W-:-:S02]  /*2940*/  UISETP.GE.OR UP0, UPT, UR6, UR12, UP0 ;  /* 0x0000000c0600728c */ /* 0x000fc40008706670 */
[----:B------:R-:W-:Y:S02]  /*2950*/  UIMAD.WIDE.U32 UR12, UR6, UR8, URZ ;  /* 0x00000008060c72a5 */ /* 0x000fe4000f8e00ff */
[----:B------:R-:W-:Y:S01]  /*2960*/  UIADD3 UR12, UPT, UPT, -UR6, URZ, URZ ;  /* 0x000000ff060c7290 */ /* 0x000fe2000fffe1ff */
[----:B------:R-:W-:Y:S01]  /*2970*/  UMOV UR10, UR11 ;  /* 0x0000000b000a7c82 */ /* 0x000fe20008000000 */
[----:B------:R-:W-:Y:S02]  /*2980*/  UIADD3 UR11, UPT, UPT, -UR4, URZ, URZ ;  /* 0x000000ff040b7290 */ /* 0x000fe4000fffe1ff */
[----:B------:R-:W-:-:S03]  /*2990*/  USHF.R.U32.HI UR10, URZ, UR9, UR10 ;  /* 0x00000009ff0a7299 */ /* 0x000fc6000801160a */
[----:B------:R-:W-:Y:S01]  /*29a0*/  @!UP0 UMOV UR8, UR13 ;  /* 0x0000000d00088c82 */ /* 0x000fe20008000000 */
[----:B------:R-:W-:Y:S02]  /*29b0*/  UIMAD UR11, UR18, UR11, UR50 ;  /* 0x0000000b120b72a4 */ /* 0x000fe4000f8e0232 */
[----:B------:R-:W-:Y:S02]  /*29c0*/  USEL UR10, UR4, UR10, !UP3 ;  /* 0x0000000a040a7287 */ /* 0x000fe4000d800000 */
[----:B------:R-:W-:Y:S02]  /*29d0*/  @!UP0 USHF.R.U32.HI UR8, URZ, UR9, UR8 ;  /* 0x00000009ff088299 */ /* 0x000fe40008011608 */
[----:B------:R-:W-:Y:S02]  /*29e0*/  UIADD3 UR9, UPT, UPT, -UR10, URZ, URZ ;  /* 0x000000ff0a097290 */ /* 0x000fe4000fffe1ff */
[----:B------:R-:W-:Y:S02]  /*29f0*/  @!UP0 USEL UR8, UR6, UR8, !UP3 ;  /* 0x0000000806088287 */ /* 0x000fe4000d800000 */
[----:B------:R-:W-:-:S02]  /*2a00*/  UIMAD UR9, UR42, UR9, UR4 ;  /* 0x000000092a0972a4 */ /* 0x000fc4000f8e0204 */
[----:B------:R-:W-:Y:S02]  /*2a10*/  @!UP0 UIADD3 UR10, UPT, UPT, UR10, -UR8, URZ ;  /* 0x800000080a0a8290 */ /* 0x000fe4000fffe0ff */
[----:B------:R-:W-:Y:S02]  /*2a20*/  @!UP0 UIMAD UR8, UR9, UR7, UR8 ;  /* 0x00000007090882a4 */ /* 0x000fe4000f8e0208 */
[----:B------:R-:W-:Y:S02]  /*2a30*/  @!UP0 UIMAD UR4, UR42, UR10, UR6 ;  /* 0x0000000a2a0482a4 */ /* 0x000fe4000f8e0206 */
[----:B------:R-:W-:Y:S02]  /*2a40*/  UIMAD UR7, UR14, UR12, UR51 ;  /* 0x0000000c0e0772a4 */ /* 0x000fe4000f8e0233 */
[----:B------:R-:W-:Y:S01]  /*2a50*/  UIMAD UR50, UR4, UR18, UR11 ;  /* 0x00000012043272a4 */ /* 0x000fe2000f8e020b */
[----:B------:R-:W-:Y:S02]  /*2a60*/  @!UP0 UMOV UR6, UR8 ;  /* 0x0000000800068c82 */ /* 0x000fe40008000000 */
[----:B------:R-:W-:-:S12]  /*2a70*/  UIMAD UR51, UR6, UR14, UR7 ;  /* 0x0000000e063372a4 */ /* 0x000fd8000f8e0207 */
.L_x_45:
[----:B------:R-:W2:Y:S02]  /*2a80*/  LDCU UR4, c[0x0][0xf30] ;  /* 0x0001e600ff0477ac */ /* 0x000ea40008000800 */
[----:B--2---:R-:W-:-:S09]  /*2a90*/  UISETP.NE.AND UP0, UPT, UR4, 0x1, UPT ;  /* 0x000000010400788c */ /* 0x004fd2000bf05270 */
[----:B------:R-:W-:Y:S05]  /*2aa0*/  BRA.U UP0, `(.L_x_46) ;  /* 0x0000000100447547 */ /* 0x000fea000b800000 */
[----:B------:R-:W2:Y:S01]  /*2ab0*/  LDCU.128 UR16, c[0x0][0xf10] ;  /* 0x0001e200ff1077ac */ /* 0x000ea20008000c00 */
[----:B------:R-:W4:Y:S01]  /*2ac0*/  LDCU UR10, c[0x0][0xf0c] ;  /* 0x0001e180ff0a77ac */ /* 0x000f220008000800 */
[----:B------:R-:W1:Y:S01]  /*2ad0*/  LDCU UR11, c[0x0][0xf20] ;  /* 0x0001e400ff0b77ac */ /* 0x000e620008000800 */
[----:B--2---:R-:W-:Y:S02]  /*2ae0*/  UIMAD.WIDE.U32 UR8, UR51, UR16, URZ ;  /* 0x00000010330872a5 */ /* 0x004fe4000f8e00ff */
[----:B------:R-:W-:Y:S02]  /*2af0*/  UIMAD.WIDE.U32 UR6, UR50, UR19, URZ ;  /* 0x00000013320672a5 */ /* 0x000fe4000f8e00ff */
[----:B----4-:R-:W-:Y:S02]  /*2b00*/  UISETP.NE.AND UP2, UPT, UR10, 0x1, UPT ;  /* 0x000000010a00788c */ /* 0x010fe4000bf45270 */
[----:B------:R-:W-:Y:S01]  /*2b10*/  UISETP.NE.AND UP0, UPT, UR18, 0x1, UPT ;  /* 0x000000011200788c */ /* 0x000fe2000bf05270 */
[----:B------:R-:W-:-:S02]  /*2b20*/  UMOV UR8, UR9 ;  /* 0x0000000900087c82 */ /* 0x000fc40008000000 */
[----:B------:R-:W-:Y:S01]  /*2b30*/  UMOV UR4, UR7 ;  /* 0x0000000700047c82 */ /* 0x000fe20008000000 */
[----:B------:R-:W-:Y:S02]  /*2b40*/  USHF.R.U32.HI UR8, URZ, UR17, UR8 ;  /* 0x00000011ff087299 */ /* 0x000fe40008011608 */
[----:B-1----:R-:W-:Y:S02]  /*2b50*/  USHF.R.U32.HI UR4, URZ, UR11, UR4 ;  /* 0x0000000bff047299 */ /* 0x002fe40008011604 */
[----:B------:R-:W-:Y:S02]  /*2b60*/  USEL UR6, UR51, UR8, !UP2 ;  /* 0x0000000833067287 */ /* 0x000fe4000d000000 */
[----:B------:R-:W-:-:S04]  /*2b70*/  USEL UR4, UR50, UR4, !UP0 ;  /* 0x0000000432047287 */ /* 0x000fc8000c000000 */
[----:B------:R-:W-:Y:S02]  /*2b80*/  UIADD3 UR7, UPT, UPT, UR6, -UR4, URZ ;  /* 0x8000000406077290 */ /* 0x000fe4000fffe0ff */
[----:B------:R-:W-:Y:S02]  /*2b90*/  UIADD3 UR4, UPT, UPT, -UR6, UR4, URZ ;  /* 0x0000000406047290 */ /* 0x000fe4000fffe1ff */
[----:B------:R-:W-:Y:S02]  /*2ba0*/  UIMAD UR50, UR7, UR18, UR50 ;  /* 0x00000012073272a4 */ /* 0x000fe4000f8e0232 */
[----:B------:R-:W-:-:S12]  /*2bb0*/  UIMAD UR51, UR4, UR10, UR51 ;  /* 0x0000000a043372a4 */ /* 0x000fd8000f8e0233 */
.L_x_46:
[----:B------:R-:W-:Y:S01]  /*2bc0*/  VIADD R11, R11, 0x1 ;  /* 0x000000010b0b7836 */ /* 0x000fe20000000000 */
[----:B------:R-:W-:Y:S01]  /*2bd0*/  R2UR UR4, R82 ;  /* 0x00000000520472ca */ /* 0x000fe200000e0000 */
[----:B------:R-:W-:Y:S01]  /*2be0*/  UIADD3 UR28, UPT, UPT, UR51, UR63, URZ ;  /* 0x0000003f331c7290 */ /* 0x000fe2000fffe0ff */
[----:B------:R-:W-:Y:S02]  /*2bf0*/  PLOP3.LUT P2, PT, PT, PT, PT, 0x80, 0x8 ;  /* 0x000000000008781c */ /* 0x000fe40003f4f070 */
[----:B------:R-:W-:-:S04]  /*2c00*/  ISETP.NE.AND P0, PT, R11, 0x2, PT ;  /* 0x000000020b00780c */ /* 0x000fc80003f05270 */
[----:B------:R-:W-:Y:S02]  /*2c10*/  SEL R3, RZ, 0x1, P0 ;  /* 0x00000001ff037807 */ /* 0x000fe40000000000 */
[----:B------:R-:W-:Y:S02]  /*2c20*/  SEL R11, R11, RZ, P0 ;  /* 0x000000ff0b0b7207 */ /* 0x000fe40000000000 */
[----:B------:R-:W-:Y:S01]  /*2c30*/  LOP3.LUT R10, R10, R3, RZ, 0x3c, !PT ;  /* 0x000000030a0a7212 */ /* 0x000fe200078e3cff */
[----:B------:R-:W-:Y:S01]  /*2c40*/  UIADD3 UR12, UPT, UPT, UR50, UR4, URZ ;  /* 0x00000004320c7290 */ /* 0x000fe2000fffe0ff */
[----:B------:R-:W-:Y:S11]  /*2c50*/  BRA.U UP1, `(.L_x_47) ;  /* 0xffffffed01647547 */ /* 0x000ff6000b83ffff */
[----:B------:R-:W-:Y:S01]  /*2c60*/  UIADD3 UR7, UPT, UPT, UR5, 0x68, URZ ;  /* 0x0000006805077890 */ /* 0x000fe2000fffe0ff */
[----:B------:R-:W-:-:S03]  /*2c70*/  SHF.L.U32 R3, R12, 0x1f, RZ ;  /* 0x0000001f0c037819 */ /* 0x000fc600000006ff */
[----:B------:R-:W-:-:S09]  /*2c80*/  ULEA UR4, UR15, UR7, 0x3 ;  /* 0x000000070f047291 */ /* 0x000fd2000f8e18ff */
[----:B------:R-:W2:Y:S02]  /*2c90*/  SYNCS.PHASECHK.TRANS64.TRYWAIT P0, [UR4], R3 ;  /* 0x00000003ff0075a7 */ /* 0x000ea40008001104 */
[----:B--2---:R-:W-:Y:S05]  /*2ca0*/  @!P0 BRA `(.L_x_48) ;  /* 0x0000007800108947 */ /* 0x004fea0003800000 */
.L_x_166:
[----:B------:R-:W-:-:S04]  /*2cb0*/  UIADD3 UR4, UPT, UPT, UR15, 0x1, URZ ;  /* 0x000000010f047890 */ /* 0x000fc8000fffe0ff */
[----:B------:R-:W-:-:S04]  /*2cc0*/  UISETP.NE.AND UP0, UPT, UR4, 0xd, UPT ;  /* 0x0000000d0400788c */ /* 0x000fc8000bf05270 */
[----:B------:R-:W-:Y:S02]  /*2cd0*/  USEL UR6, URZ, 0x1, UP0 ;  /* 0x00000001ff067887 */ /* 0x000fe40008000000 */
[----:B------:R-:W-:-:S04]  /*2ce0*/  USEL UR4, UR4, URZ, UP0 ;  /* 0x000000ff04047287 */ /* 0x000fc80008000000 */
[----:B------:R-:W-:Y:S01]  /*2cf0*/  ULEA UR5, UR4, UR7, 0x3 ;  /* 0x0000000704057291 */ /* 0x000fe2000f8e18ff */
[----:B------:R-:W-:-:S04]  /*2d00*/  LOP3.LUT R2, R12, UR6, RZ, 0x3c, !PT ;  /* 0x000000060c027c12 */ /* 0x000fc8000f8e3cff */
[----:B-1----:R-:W-:-:S04]  /*2d10*/  SHF.L.U32 R3, R2, 0x1f, RZ ;  /* 0x0000001f02037819 */ /* 0x002fc800000006ff */
[----:B------:R-:W1:Y:S02]  /*2d20*/  SYNCS.PHASECHK.TRANS64.TRYWAIT P0, [UR5], R3 ;  /* 0x00000003ff0075a7 */ /* 0x000e640008001105 */
[----:B-1----:R-:W-:Y:S05]  /*2d30*/  @!P0 BRA `(.L_x_49) ;  /* 0x0000007800048947 */ /* 0x002fea0003800000 */
.L_x_168:
        /* <DEDUP_REMOVED lines=9> */
.L_x_170:
        /* <DEDUP_REMOVED lines=9> */
.L_x_172:
        /* <DEDUP_REMOVED lines=9> */
.L_x_174:
        /* <DEDUP_REMOVED lines=9> */
.L_x_176:
        /* <DEDUP_REMOVED lines=9> */
.L_x_178:
        /* <DEDUP_REMOVED lines=9> */
.L_x_180:
        /* <DEDUP_REMOVED lines=9> */
.L_x_182:
        /* <DEDUP_REMOVED lines=9> */
.L_x_184:
        /* <DEDUP_REMOVED lines=9> */
.L_x_186:
        /* <DEDUP_REMOVED lines=9> */
.L_x_188:
[----:B------:R-:W-:-:S04]  /*32e0*/  UIADD3 UR4, UPT, UPT, UR4, 0x1, URZ ;  /* 0x0000000104047890 */ /* 0x000fc8000fffe0ff */
[----:B------:R-:W-:-:S04]  /*32f0*/  UISETP.NE.AND UP0, UPT, UR4, 0xd, UPT ;  /* 0x0000000d0400788c */ /* 0x000fc8000bf05270 */
[----:B------:R-:W-:Y:S02]  /*3300*/  USEL UR5, URZ, 0x1, UP0 ;  /* 0x00000001ff057887 */ /* 0x000fe40008000000 */
[----:B------:R-:W-:-:S04]  /*3310*/  USEL UR4, UR4, URZ, UP0 ;  /* 0x000000ff04047287 */ /* 0x000fc80008000000 */
[----:B------:R-:W-:Y:S01]  /*3320*/  ULEA UR4, UR4, UR7, 0x3 ;  /* 0x0000000704047291 */ /* 0x000fe2000f8e18ff */
[----:B-1----:R-:W-:-:S04]  /*3330*/  LOP3.LUT R3, R2, UR5, RZ, 0x3c, !PT ;  /* 0x0000000502037c12 */ /* 0x002fc8000f8e3cff */
[----:B------:R-:W-:Y:S01]  /*3340*/  SHF.L.U32 R3, R3, 0x1f, RZ ;  /* 0x0000001f03037819 */ /* 0x000fe200000006ff */
[----:B------:R-:W-:-:S07]  /*3350*/  IMAD.U32 R0, RZ, RZ, UR4 ;  /* 0x00000004ff007e24 */ /* 0x000fce000f8e00ff */
.L_x_60:
[----:B-1----:R1:W2:Y:S02]  /*3360*/  SYNCS.PHASECHK.TRANS64.TRYWAIT P0, [R0+URZ], R3 ;  /* 0x00000003000075a7 */ /* 0x0022a400080011ff */
[----:B--2---:R-:W-:Y:S05]  /*3370*/  @!P0 NANOSLEEP.SYNCS 0x989680 ;  /* 0x009896800000895d */ /* 0x004fea0003900000 */
[----:B------:R-:W2:Y:S02]  /*3380*/  @!P0 SYNCS.PHASECHK.TRANS64 P0, [R0+URZ], R3 ;  /* 0x00000003000085a7 */ /* 0x000ea400080010ff */
[----:B--2---:R-:W-:Y:S05]  /*3390*/  @P0 EXIT ;  /* 0x000000000000094d */ /* 0x004fea0003800000 */
[----:B------:R-:W-:Y:S05]  /*33a0*/  BRA `(.L_x_60) ;  /* 0xfffffffc00ec7947 */ /* 0x000fea000383ffff */
.L_x_23:
[----:B------:R-:W-:-:S04]  /*33b0*/  UISETP.NE.AND UP0, UPT, UR52, URZ, UPT ;  /* 0x000000ff3400728c */ /* 0x000fc8000bf05270 */
[----:B------:R-:W-:-:S09]  /*33c0*/  UISETP.NE.OR UP0, UPT, UR20, 0x1, UP0 ;  /* 0x000000011400788c */ /* 0x000fd20008705670 */
[----:B------:R-:W-:Y:S05]  /*33d0*/  BRA.U UP0, `(.L_x_61) ;  /* 0x0000000500487547 */ /* 0x000fea000b800000 */
[----:B------:R-:W-:Y:S01]  /*33e0*/  ISETP.GE.U32.AND P2, PT, R0, 0x2, PT ;  /* 0x000000020000780c */ /* 0x000fe20003f46070 */
[----:B------:R-:W-:Y:S01]  /*33f0*/  IMAD.MOV.U32 R12, RZ, RZ, 0x1 ;  /* 0x00000001ff0c7424 */ /* 0x000fe200078e00ff */
[----:B------:R-:W-:Y:S02]  /*3400*/  CS2R R10, SRZ ;  /* 0x00000000000a7805 */ /* 0x000fe4000001ff00 */
[----:B------:R-:W-:Y:S01]  /*3410*/  CS2R R8, SRZ ;  /* 0x0000000000087805 */ /* 0x000fe2000001ff00 */
[----:B------:R-:W-:Y:S01]  /*3420*/  UMOV UR6, 0x400 ;  /* 0x0000040000067882 */ /* 0x000fe20000000000 */
[----:B------:R-:W-:Y:S01]  /*3430*/  UMOV UR5, URZ ;  /* 0x000000ff00057c82 */ /* 0x000fe20008000000 */
[----:B------:R-:W-:-:S12]  /*3440*/  ULEA UR6, UR52, UR6, 0x18 ;  /* 0x0000000634067291 */ /* 0x000fd8000f8ec0ff */
.L_x_65:
[----:B------:R-:W-:Y:S02]  /*3450*/  LEA R2, R8, UR6, 0x3 ;  /* 0x0000000608027c11 */ /* 0x000fe4000f8e18ff */
[----:B------:R-:W-:-:S03]  /*3460*/  SHF.L.U32 R5, R9, 0x1f, RZ ;  /* 0x0000001f09057819 */ /* 0x000fc600000006ff */
[----:B------:R-:W-:Y:S01]  /*3470*/  VIADD R4, R2, 0x170 ;  /* 0x0000017002047836 */ /* 0x000fe20000000000 */
[----:B------:R-:W1:Y:S02]  /*3480*/  SYNCS.PHASECHK.TRANS64.TRYWAIT P0, [R2+URZ+0x160], R5 ;  /* 0x00016005020075a7 */ /* 0x000e6400080011ff */
[----:B-1----:R-:W-:Y:S05]  /*3490*/  @!P0 BRA `(.L_x_62) ;  /* 0x0000007400348947 */ /* 0x002fea0003800000 */
.L_x_189:
[----:B------:R-:W-:Y:S01]  /*34a0*/  ULEA UR4, UR5, UR6, 0x3 ;  /* 0x0000000605047291 */ /* 0x000fe2000f8e18ff */
[----:B------:R-:W-:Y:S02]  /*34b0*/  PRMT R4, RZ, 0x654, R4 ;  /* 0x00000654ff047816 */ /* 0x000fe40000000004 */
[----:B-1----:R-:W-:Y:S01]  /*34c0*/  SHF.L.U32 R5, R12, 0x1f, RZ ;  /* 0x0000001f0c057819 */ /* 0x002fe200000006ff */
[----:B------:R-:W-:Y:S01]  /*34d0*/  UIADD3 UR7, UPT, UPT, UR4, 0x120, URZ ;  /* 0x0000012004077890 */ /* 0x000fe2000fffe0ff */
[----:B------:R1:W-:Y:S05]  /*34e0*/  SYNCS.ARRIVE.TRANS64.RED.A1T0 RZ, [R4+URZ], RZ ;  /* 0x000000ff04ff79a7 */ /* 0x0003ea00081004ff */
[----:B------:R-:W-:Y:S01]  /*34f0*/  IMAD.U32 R7, RZ, RZ, UR7 ;  /* 0x00000007ff077e24 */ /* 0x000fe2000f8e00ff */
[----:B------:R-:W2:Y:S04]  /*3500*/  SYNCS.PHASECHK.TRANS64.TRYWAIT P0, [UR4+0x130], R5 ;  /* 0x00013005ff0075a7 */ /* 0x000ea80008001104 */
[----:B------:R-:W-:Y:S01]  /*3510*/  PRMT R6, R0, 0x654, R7 ;  /* 0x0000065400067816 */ /* 0x000fe20000000007 */
[----:B-1----:R-:W-:Y:S01]  /*3520*/  @!P2 IMAD.MOV.U32 R4, RZ, RZ, 0x10 ;  /* 0x00000010ff04a424 */ /* 0x002fe200078e00ff */
[----:B--2---:R-:W-:Y:S06]  /*3530*/  @!P0 BRA `(.L_x_63) ;  /* 0x0000007400208947 */ /* 0x004fec0003800000 */
.L_x_191:
[----:B------:R-:W-:Y:S01]  /*3540*/  ULEA UR8, UR5, UR6, 0x4 ;  /* 0x0000000605087291 */ /* 0x000fe2000f8e20ff */
[----:B------:R-:W-:Y:S01]  /*3550*/  SEL R3, R6, R3, !P2 ;  /* 0x0000000306037207 */ /* 0x000fe20005000000 */
[----:B------:R-:W-:Y:S01]  /*3560*/  UIADD3 UR9, UPT, UPT, UR4, 0x120, URZ ;  /* 0x0000012004097890 */ /* 0x000fe2000fffe0ff */
[----:B-1----:R-:W-:Y:S01]  /*3570*/  LEA R2, R11, UR6, 0x3 ;  /* 0x000000060b027c11 */ /* 0x002fe2000f8e18ff */
[----:B------:R-:W-:Y:S01]  /*3580*/  UIADD3 UR8, UPT, UPT, UR8, 0x190, URZ ;  /* 0x0000019008087890 */ /* 0x000fe2000fffe0ff */
[----:B------:R-:W-:Y:S01]  /*3590*/  SHF.L.U32 R5, R10, 0x1f, RZ ;  /* 0x0000001f0a057819 */ /* 0x000fe200000006ff */
[----:B------:R1:W-:Y:S01]  /*35a0*/  @!P2 SYNCS.ARRIVE.TRANS64.RED RZ, [R3+URZ], R4 ;  /* 0x0000000403ffa9a7 */ /* 0x0003e200080004ff */
[----:B------:R-:W-:Y:S01]  /*35b0*/  UIADD3 UR4, UPT, UPT, UR5, 0x1, URZ ;  /* 0x0000000105047890 */ /* 0x000fe2000fffe0ff */
[----:B------:R-:W-:-:S03]  /*35c0*/  VIADD R8, R8, 0x1 ;  /* 0x0000000108087836 */ /* 0x000fc60000000000 */
[----:B------:R-:W-:Y:S02]  /*35d0*/  UISETP.NE.AND UP0, UPT, UR4, 0x2, UPT ;  /* 0x000000020400788c */ /* 0x000fe4000bf05270 */
[----:B------:R-:W-:Y:S06]  /*35e0*/  UGETNEXTWORKID.BROADCAST [UR8], [UR9] ;  /* 0x00000000080073ca */ /* 0x000fec0008000100 */
[----:B------:R-:W-:Y:S01]  /*35f0*/  USEL UR7, URZ, 0x1, UP0 ;  /* 0x00000001ff077887 */ /* 0x000fe20008000000 */
[----:B------:R-:W-:Y:S01]  /*3600*/  ISETP.NE.AND P0, PT, R8, 0x2, PT ;  /* 0x000000020800780c */ /* 0x000fe20003f05270 */
[----:B------:R-:W-:Y:S01]  /*3610*/  USEL UR5, UR4, URZ, UP0 ;  /* 0x000000ff04057287 */ /* 0x000fe20008000000 */
[----:B------:R-:W2:Y:S03]  /*3620*/  SYNCS.PHASECHK.TRANS64.TRYWAIT P1, [R2+URZ+0x120], R5 ;  /* 0x00012005020075a7 */ /* 0x000ea600080211ff */
[----:B------:R-:W-:Y:S01]  /*3630*/  LOP3.LUT R12, R12, UR7, RZ, 0x3c, !PT ;  /* 0x000000070c0c7c12 */ /* 0x000fe2000f8e3cff */
[----:B-12---:R-:W-:Y:S07]  /*3640*/  @!P1 BRA `(.L_x_64) ;  /* 0x0000007000f49947 */ /* 0x006fee0003800000 */
.L_x_192:
[C---:B------:R-:W-:Y:S01]  /*3650*/  LEA R4, R11.reuse, UR6, 0x4 ;  /* 0x000000060b047c11 */ /* 0x040fe2000f8e20ff */
[----:B-1----:R-:W-:Y:S01]  /*3660*/  VIADD R2, R2, 0x130 ;  /* 0x0000013002027836 */ /* 0x002fe20000000000 */
[----:B------:R-:W-:Y:S01]  /*3670*/  SEL R8, R8, RZ, P0 ;  /* 0x000000ff08087207 */ /* 0x000fe20000000000 */
[----:B------:R-:W-:-:S03]  /*3680*/  VIADD R11, R11, 0x1 ;  /* 0x000000010b0b7836 */ /* 0x000fc60000000000 */
[----:B------:R-:W1:Y:S01]  /*3690*/  LDS.128 R4, [R4+0x190] ;  /* 0x0001900004047984 */ /* 0x000e620000000c00 */
[----:B------:R-:W-:Y:S02]  /*36a0*/  PRMT R2, RZ, 0x654, R2 ;  /* 0x00000654ff027816 */ /* 0x000fe40000000002 */
[C---:B------:R-:W-:Y:S01]  /*36b0*/  ISETP.NE.AND P1, PT, R11.reuse, 0x2, PT ;  /* 0x000000020b00780c */ /* 0x040fe20003f25270 */
[----:B------:R-:W-:Y:S01]  /*36c0*/  @!PT LDS RZ, [RZ] ;  /* 0x00000000fffff984 */ /* 0x000fe20000000800 */
[----:B------:R-:W-:Y:S01]  /*36d0*/  @!PT LDS RZ, [RZ] ;  /* 0x00000000fffff984 */ /* 0x000fe20000000800 */
[----:B------:R-:W-:Y:S01]  /*36e0*/  @!PT LDS RZ, [RZ] ;  /* 0x00000000fffff984 */ /* 0x000fe20000000800 */
[----:B------:R-:W-:Y:S01]  /*36f0*/  @!PT LDS RZ, [RZ] ;  /* 0x00000000fffff984 */ /* 0x000fe20000000800 */
[----:B------:R2:W-:Y:S06]  /*3700*/  MEMBAR.ALL.CTA ;  /* 0x0000000000007992 */ /* 0x0005ec0000008000 */
[----:B--2---:R-:W2:Y:S01]  /*3710*/  FENCE.VIEW.ASYNC.S ;  /* 0x00000000000073c6 */ /* 0x004ea20000000000 */
[----:B------:R-:W-:Y:S01]  /*3720*/  SEL R11, R11, RZ, P1 ;  /* 0x000000ff0b0b7207 */ /* 0x000fe20000800000 */
[----:B--2---:R2:W-:Y:S01]  /*3730*/  SYNCS.ARRIVE.TRANS64.RED.A1T0 RZ, [R2+URZ], RZ ;  /* 0x000000ff02ff79a7 */ /* 0x0045e200081004ff */
[----:B-1----:R-:W-:-:S02]  /*3740*/  LOP3.LUT P3, RZ, R6, 0x1, RZ, 0xc0, !PT ;  /* 0x0000000106ff7812 */ /* 0x002fc4000786c0ff */
[----:B------:R-:W-:-:S04]  /*3750*/  SEL R5, RZ, 0x1, P1 ;  /* 0x00000001ff057807 */ /* 0x000fc80000800000 */
[----:B------:R-:W-:Y:S02]  /*3760*/  LOP3.LUT R10, R10, R5, RZ, 0x3c, !PT ;  /* 0x000000050a0a7212 */ /* 0x000fe400078e3cff */
[----:B--2---:R-:W-:-:S04]  /*3770*/  SEL R2, RZ, 0x1, P0 ;  /* 0x00000001ff027807 */ /* 0x004fc80000000000 */
[----:B------:R-:W-:Y:S01]  /*3780*/  LOP3.LUT R9, R9, R2, RZ, 0x3c, !PT ;  /* 0x0000000209097212 */ /* 0x000fe200078e3cff */
[----:B------:R-:W-:Y:S06]  /*3790*/  @P3 BRA `(.L_x_65) ;  /* 0xfffffffc002c3947 */ /* 0x000fec000383ffff */
[----:B------:R-:W-:Y:S01]  /*37a0*/  ULEA UR4, UR5, UR6, 0x3 ;  /* 0x0000000605047291 */ /* 0x000fe2000f8e18ff */
[----:B------:R-:W-:-:S08]  /*37b0*/  SHF.L.U32 R3, R12, 0x1f, RZ ;  /* 0x0000001f0c037819 */ /* 0x000fd000000006ff */
[----:B------:R-:W1:Y:S02]  /*37c0*/  SYNCS.PHASECHK.TRANS64 P0, [UR4+0x130], R3 ;  /* 0x00013003ff0075a7 */ /* 0x000e640008001004 */
[----:B-1----:R-:W-:Y:S05]  /*37d0*/  @P0 BRA `(.L_x_66) ;  /* 0x0000000000080947 */ /* 0x002fea0003800000 */
[----:B------:R-:W1:Y:S02]  /*37e0*/  SYNCS.PHASECHK.TRANS64.TRYWAIT P0, [UR4+0x130], R3 ;  /* 0x00013003ff0075a7 */ /* 0x000e640008001104 */
[----:B-1----:R-:W-:Y:S05]  /*37f0*/  @!P0 BRA `(.L_x_67) ;  /* 0x00000070009c8947 */ /* 0x002fea0003800000 */
.L_x_66:
[----:B------:R-:W-:-:S04]  /*3800*/  UIADD3 UR7, UPT, UPT, UR5, 0x1, URZ ;  /* 0x0000000105077890 */ /* 0x000fc8000fffe0ff */
[----:B------:R-:W-:-:S04]  /*3810*/  UISETP.NE.AND UP0, UPT, UR7, 0x2, UPT ;  /* 0x000000020700788c */ /* 0x000fc8000bf05270 */
[----:B------:R-:W-:Y:S02]  /*3820*/  USEL UR8, URZ, 0x1, UP0 ;  /* 0x00000001ff087887 */ /* 0x000fe40008000000 */
[----:B------:R-:W-:-:S04]  /*3830*/  USEL UR7, UR7, URZ, UP0 ;  /* 0x000000ff07077287 */ /* 0x000fc80008000000 */
[----:B------:R-:W-:Y:S01]  /*3840*/  ULEA UR7, UR7, UR6, 0x3 ;  /* 0x0000000607077291 */ /* 0x000fe2000f8e18ff */
[----:B-1----:R-:W-:-:S04]  /*3850*/  LOP3.LUT R3, R12, UR8, RZ, 0x3c, !PT ;  /* 0x000000080c037c12 */ /* 0x002fc8000f8e3cff */
[----:B------:R-:W-:-:S04]  /*3860*/  SHF.L.U32 R0, R3, 0x1f, RZ ;  /* 0x0000001f03007819 */ /* 0x000fc800000006ff */
[----:B------:R-:W1:Y:S02]  /*3870*/  SYNCS.PHASECHK.TRANS64 P0, [UR7+0x130], R0 ;  /* 0x00013000ff0075a7 */ /* 0x000e640008001007 */
[----:B-1----:R-:W-:Y:S05]  /*3880*/  @P0 EXIT ;  /* 0x000000000000094d */ /* 0x002fea0003800000 */
[----:B------:R-:W-:Y:S02]  /*3890*/  SHF.L.U32 R3, R3, 0x1f, RZ ;  /* 0x0000001f03037819 */ /* 0x000fe400000006ff */
[----:B------:R-:W-:-:S07]  /*38a0*/  MOV R0, UR7 ;  /* 0x0000000700007c02 */ /* 0x000fce0008000f00 */
.L_x_68:
[----:B-1----:R1:W2:Y:S02]  /*38b0*/  SYNCS.PHASECHK.TRANS64.TRYWAIT P0, [R0+URZ+0x130], R3 ;  /* 0x00013003000075a7 */ /* 0x0022a400080011ff */
[----:B--2---:R-:W-:Y:S05]  /*38c0*/  @!P0 NANOSLEEP.SYNCS 0x989680 ;  /* 0x009896800000895d */ /* 0x004fea0003900000 */
[----:B------:R-:W2:Y:S02]  /*38d0*/  @!P0 SYNCS.PHASECHK.TRANS64 P0, [R0+URZ+0x130], R3 ;  /* 0x00013003000085a7 */ /* 0x000ea400080010ff */
[----:B--2---:R-:W-:Y:S05]  /*38e0*/  @P0 EXIT ;  /* 0x000000000000094d */ /* 0x004fea0003800000 */
[----:B------:R-:W-:Y:S05]  /*38f0*/  BRA `(.L_x_68) ;  /* 0xfffffffc00ec7947 */ /* 0x000fea000383ffff */
.L_x_61:
[----:B------:R-:W-:Y:S05]  /*3900*/  BRA.U UP5, `(.L_x_69) ;  /* 0x0000001105ec7547 */ /* 0x000fea000b800000 */
[----:B------:R-:W-:Y:S01]  /*3910*/  UMOV UR4, 0x40 ;  /* 0x0000004000047882 */ /* 0x000fe20000000000 */
[----:B------:R-:W-:Y:S01]  /*3920*/  NOP ;  /* 0x0000000000007918 */ /* 0x000fe20000000000 */
[----:B------:R-:W-:Y:S01]  /*3930*/  ULEA UR5, UR52, UR4, 0x18 ;  /* 0x0000000434057291 */ /* 0x000fe2000f8ec0ff */
[----:B------:R-:W-:Y:S02]  /*3940*/  UMOV UR6, 0x400 ;  /* 0x0000040000067882 */ /* 0x000fe40000000000 */
[----:B------:R-:W-:-:S06]  /*3950*/  ULEA UR6, UR52, UR6, 0x18 ;  /* 0x0000000634067291 */ /* 0x000fcc000f8ec0ff */
[----:B------:R-:W1:Y:S02]  /*3960*/  LDS.U8 R0, [UR5+0x1c] ;  /* 0x00001c05ff007984 */ /* 0x000e640008000000 */
[----:B-1----:R-:W-:-:S13]  /*3970*/  ISETP.NE.AND P0, PT, R0, RZ, PT ;  /* 0x000000ff0000720c */ /* 0x002fda0003f05270 */
[----:B------:R-:W-:Y:S05]  /*3980*/  @P0 BRA `(.L_x_70) ;  /* 0x0000000400080947 */ /* 0x000fea0003800000 */
[----:B------:R-:W-:Y:S02]  /*3990*/  UISETP.NE.U32.AND UP1, UPT, UR49, 0x1, UPT ;  /* 0x000000013100788c */ /* 0x000fe4000bf25070 */
[----:B------:R-:W-:-:S07]  /*39a0*/  UIADD3 UR7, UPT, UPT, UR5, 0x8, URZ ;  /* 0x0000000805077890 */ /* 0x000fce000fffe0ff */
[----:B------:R-:W-:Y:S05]  /*39b0*/  BRA.U !UP1, `(.L_x_71) ;  /* 0x00000001099c7547 */ /* 0x000fea000b800000 */
[----:B------:R-:W-:Y:S01]  /*39c0*/  ELECT P0, URZ, PT ;  /* 0x0000000000ff782f */ /* 0x000fe20003800000 */
[----:B------:R-:W-:-:S12]  /*39d0*/  BSSY B0, `(.L_x_71) ;  /* 0x0000025000007945 */ /* 0x000fd80003800000 */
[----:B------:R-:W-:Y:S05]  /*39e0*/  @!P0 BRA `(.L_x_72) ;  /* 0x00000000008c8947 */ /* 0x000fea0003800000 */
[----:B------:R-:W-:-:S05]  /*39f0*/  UMOV UR4, 0x10 ;  /* 0x0000001000047882 */ /* 0x000fca0000000000 */
[----:B------:R-:W-:Y:S04]  /*3a00*/  DEPBAR.LE SB1, 0x36 ;  /* 0x00009d800000791a */ /* 0x000fe80000000000 */
[----:B------:R-:W1:Y:S02]  /*3a10*/  UTCATOMSWS.2CTA.FIND_AND_SET.ALIGN UP0, UR4, UR4 ;  /* 0x00000004000475e3 */ /* 0x000e640008200800 */
[----:B-1----:R-:W-:Y:S01]  /*3a20*/  MOV R11, UR4 ;  /* 0x00000004000b7c02 */ /* 0x002fe20008000f00 */
[----:B------:R-:W-:Y:S06]  /*3a30*/  BRA.U UP0, `(.L_x_73) ;  /* 0x0000000100187547 */ /* 0x000fec000b800000 */
.L_x_74:
[----:B------:R-:W-:Y:S05]  /*3a40*/  NANOSLEEP 0x64 ;  /* 0x000000640000795d */ /* 0x000fea0003800000 */
[----:B------:R-:W-:-:S05]  /*3a50*/  UMOV UR4, 0x10 ;  /* 0x0000001000047882 */ /* 0x000fca0000000000 */
[----:B------:R-:W-:Y:S04]  /*3a60*/  DEPBAR.LE SB1, 0x36 ;  /* 0x00009d800000791a */ /* 0x000fe80000000000 */
[----:B------:R-:W1:Y:S02]  /*3a70*/  UTCATOMSWS.2CTA.FIND_AND_SET.ALIGN UP0, UR4, UR4 ;  /* 0x00000004000475e3 */ /* 0x000e640008200800 */
[----:B-1----:R-:W-:Y:S01]  /*3a80*/  MOV R11, UR4 ;  /* 0x00000004000b7c02 */ /* 0x002fe20008000f00 */
[----:B------:R-:W-:Y:S05]  /*3a90*/  BRA.U !UP0, `(.L_x_74) ;  /* 0xfffffffd08e87547 */ /* 0x000fea000b83ffff */
.L_x_73:
[----:B------:R-:W1:Y:S01]  /*3aa0*/  LDS R7, [UR5+0x10] ;  /* 0x00001005ff077984 */ /* 0x000e620008000800 */
[----:B------:R-:W-:Y:S01]  /*3ab0*/  IMAD.U32 R5, RZ, RZ, UR6 ;  /* 0x00000006ff057e24 */ /* 0x000fe2000f8e00ff */
[----:B------:R-:W-:-:S03]  /*3ac0*/  MOV R4, UR47 ;  /* 0x0000002f00047c02 */ /* 0x000fc60008000f00 */
[----:B------:R-:W-:Y:S01]  /*3ad0*/  VIADD R5, R5, 0x1b0 ;  /* 0x000001b005057836 */ /* 0x000fe20000000000 */
[----:B-1----:R-:W-:-:S04]  /*3ae0*/  SHF.L.U32 R7, R7, 0x1f, RZ ;  /* 0x0000001f07077819 */ /* 0x002fc800000006ff */
[----:B------:R-:W1:Y:S02]  /*3af0*/  SYNCS.PHASECHK.TRANS64.TRYWAIT P0, [UR5+0x8], R7 ;  /* 0x00000807ff0075a7 */ /* 0x000e640008001105 */
[----:B-1----:R-:W-:Y:S05]  /*3b00*/  @P0 BRA `(.L_x_75) ;  /* 0x0000000000080947 */ /* 0x002fea0003800000 */
[----:B------:R-:W1:Y:S02]  /*3b10*/  SYNCS.PHASECHK.TRANS64.TRYWAIT P0, [UR5+0x8], R7 ;  /* 0x00000807ff0075a7 */ /* 0x000e640008001105 */
[----:B-1----:R-:W-:Y:S05]  /*3b20*/  @!P0 BRA `(.L_x_76) ;  /* 0x0000006c00e88947 */ /* 0x002fea0003800000 */
.L_x_75:
[----:B-1----:R-:W-:Y:S01]  /*3b30*/  HFMA2 R0, -RZ, RZ, 0, 5.9604644775390625e-08 ;  /* 0x00000001ff007431 */ /* 0x002fe200000001ff */
[----:B------:R-:W-:Y:S01]  /*3b40*/  UPRMT UR4, UR47, 0x654, UR7 ;  /* 0x000006542f047896 */ /* 0x000fe20008000007 */
[----:B------:R-:W-:Y:S01]  /*3b50*/  IMAD.MOV.U32 R8, RZ, RZ, 0xffff ;  /* 0x0000ffffff087424 */ /* 0x000fe200078e00ff */
[----:B------:R-:W-:Y:S01]  /*3b60*/  PRMT R4, R4, 0x654, R5 ;  /* 0x0000065404047816 */ /* 0x000fe20000000005 */
[----:B------:R-:W-:Y:S02]  /*3b70*/  IMAD.MOV.U32 R6, RZ, RZ, 0x4 ;  /* 0x00000004ff067424 */ /* 0x000fe400078e00ff */
[----:B------:R-:W-:Y:S01]  /*3b80*/  IMAD.SHL.U32 R9, R11, 0x20, RZ ;  /* 0x000000200b097824 */ /* 0x000fe200078e00ff */
[----:B------:R-:W-:Y:S02]  /*3b90*/  MOV R5, UR4 ;  /* 0x0000000400057c02 */ /* 0x000fe40008000f00 */
[-C--:B------:R-:W-:Y:S01]  /*3ba0*/  SHF.L.U32 R8, R8, R11.reuse, RZ ;  /* 0x0000000b08087219 */ /* 0x080fe200000006ff */
[----:B------:R1:W-:Y:S01]  /*3bb0*/  SYNCS.ARRIVE.TRANS64.RED RZ, [UR4], R6 ;  /* 0x00000006ffff79a7 */ /* 0x0003e20008000404 */
[----:B------:R-:W-:Y:S01]  /*3bc0*/  SHF.L.U32 R7, R0, R11, RZ ;  /* 0x0000000b00077219 */ /* 0x000fe200000006ff */
[----:B------:R1:W-:Y:S04]  /*3bd0*/  STS [UR6+0x1b0], R9 ;  /* 0x0001b009ff007988 */ /* 0x0003e80008000806 */
[----:B------:R1:W-:Y:S04]  /*3be0*/  STAS [R4.64], R11 ;  /* 0x0000000b04007dbd */ /* 0x0003e8000c0008ff */
[----:B------:R1:W-:Y:S04]  /*3bf0*/  ATOMS.OR RZ, [UR5+0x14], R8 ;  /* 0x00001408ffff798c */ /* 0x0003e8000b000005 */
[----:B------:R1:W-:Y:S04]  /*3c00*/  ATOMS.OR RZ, [UR5+0x18], R7 ;  /* 0x00001807ffff798c */ /* 0x0003e8000b000005 */
[----:B------:R1:W-:Y:S02]  /*3c10*/  ATOMS.XOR RZ, [UR5+0x10], R0 ;  /* 0x00001000ffff798c */ /* 0x0003e4000b800005 */
.L_x_72:
[----:B------:R-:W-:Y:S05]  /*3c20*/  BSYNC B0 ;  /* 0x0000000000007941 */ /* 0x000fea0003800000 */
.L_x_71:
[----:B------:R-:W-:Y:S05]  /*3c30*/  BRA.U UP1, `(.L_x_77) ;  /* 0x00000001016c7547 */ /* 0x000fea000b800000 */
[----:B------:R-:W-:-:S03]  /*3c40*/  UMOV UR4, 0xffffffff ;  /* 0xffffffff00047882 */ /* 0x000fc60000000000 */
[----:B------:R-:W-:Y:S05]  /*3c50*/  BRA.DIV UR4, `(.L_x_78) ;  /* 0x0000006e04b47947 */ /* 0x000fea000b800000 */
[----:B------:R-:W-:-:S13]  /*3c60*/  ELECT P0, URZ, PT ;  /* 0x0000000000ff782f */ /* 0x000fda0003800000 */
.L_x_196:
[----:B------:R-:W-:Y:S05]  /*3c70*/  @!P0 BRA `(.L_x_77) ;  /* 0x00000000005c8947 */ /* 0x000fea0003800000 */
[----:B-1----:R-:W1:Y:S02]  /*3c80*/  LDS R5, [UR5+0x10] ;  /* 0x00001005ff057984 */ /* 0x002e640008000800 */
[----:B-1----:R-:W-:-:S04]  /*3c90*/  SHF.L.U32 R5, R5, 0x1f, RZ ;  /* 0x0000001f05057819 */ /* 0x002fc800000006ff */
[----:B------:R-:W1:Y:S02]  /*3ca0*/  SYNCS.PHASECHK.TRANS64.TRYWAIT P0, [UR5+0x8], R5 ;  /* 0x00000805ff0075a7 */ /* 0x000e640008001105 */
[----:B-1----:R-:W-:Y:S05]  /*3cb0*/  @P0 BRA `(.L_x_79) ;  /* 0x0000000000080947 */ /* 0x002fea0003800000 */
[----:B------:R-:W1:Y:S02]  /*3cc0*/  SYNCS.PHASECHK.TRANS64.TRYWAIT P0, [UR5+0x8], R5 ;  /* 0x00000805ff0075a7 */ /* 0x000e640008001105 */
[----:B-1----:R-:W-:Y:S05]  /*3cd0*/  @!P0 BRA `(.L_x_80) ;  /* 0x0000006c00b88947 */ /* 0x002fea0003800000 */
.L_x_79:
[----:B------:R-:W2:Y:S01]  /*3ce0*/  LDS R7, [UR6+0x1b0] ;  /* 0x0001b006ff077984 */ /* 0x000ea20008000800 */
[----:B-1----:R-:W-:Y:S02]  /*3cf0*/  HFMA2 R0, -RZ, RZ, 0, 5.9604644775390625e-08 ;  /* 0x00000001ff007431 */ /* 0x002fe400000001ff */
[----:B------:R-:W-:Y:S01]  /*3d00*/  IMAD.MOV.U32 R4, RZ, RZ, 0xffff ;  /* 0x0000ffffff047424 */ /* 0x000fe200078e00ff */
[----:B------:R-:W-:Y:S01]  /*3d10*/  UPRMT UR4, UR47, 0x654, UR7 ;  /* 0x000006542f047896 */ /* 0x000fe20008000007 */
[----:B--2---:R-:W-:-:S03]  /*3d20*/  IMAD.SHL.U32 R5, R7, 0x20, RZ ;  /* 0x0000002007057824 */ /* 0x004fc600078e00ff */
[-C--:B------:R-:W-:Y:S02]  /*3d30*/  SHF.L.U32 R4, R4, R7.reuse, RZ ;  /* 0x0000000704047219 */ /* 0x080fe400000006ff */
[----:B------:R-:W-:Y:S01]  /*3d40*/  SHF.L.U32 R7, R0, R7, RZ ;  /* 0x0000000700077219 */ /* 0x000fe200000006ff */
[----:B------:R2:W-:Y:S04]  /*3d50*/  STS [UR6+0x1b0], R5 ;  /* 0x0001b005ff007988 */ /* 0x0005e80008000806 */
[----:B------:R2:W-:Y:S04]  /*3d60*/  ATOMS.OR RZ, [UR5+0x14], R4 ;  /* 0x00001404ffff798c */ /* 0x0005e8000b000005 */
[----:B------:R2:W-:Y:S01]  /*3d70*/  ATOMS.OR RZ, [UR5+0x18], R7 ;  /* 0x00001807ffff798c */ /* 0x0005e2000b000005 */
[----:B------:R-:W-:Y:S03]  /*3d80*/  SYNCS.ARRIVE.TRANS64.RED.A1T0 RZ, [UR4], RZ ;  /* 0x000000ffffff79a7 */ /* 0x000fe60008100404 */
[----:B------:R2:W-:Y:S01]  /*3d90*/  ATOMS.XOR RZ, [UR5+0x10], R0 ;  /* 0x00001000ffff798c */ /* 0x0005e2000b800005 */
[----:B------:R-:W-:Y:S05]  /*3da0*/  BRA `(.L_x_77) ;  /* 0x0000000000107947 */ /* 0x000fea0003800000 */
.L_x_70:
[----:B------:R-:W-:Y:S02]  /*3db0*/  MOV R0, 0xffffffff ;  /* 0xffffffff00007802 */ /* 0x000fe40000000f00 */
[----:B------:R-:W-:-:S03]  /*3dc0*/  MOV R4, 0x3df0 ;  /* 0x00003df000047802 */ /* 0x000fc60000000f00 */
[----:B------:R1:W-:Y:S04]  /*3dd0*/  STS [UR6+0x1b0], R0 ;  /* 0x0001b000ff007988 */ /* 0x0003e80008000806 */
[----:B-1---5:R-:W-:Y:S05]  /*3de0*/  CALL.REL.NOINC `($__internal_1_$__cuda_sm10x_tcgen05_guardrail_trap_phase_invalid_during_alloc) ;  /* 0x00000074005c7944 */ /* 0x022fea0003c00000 */
.L_x_77:
[----:B------:R-:W-:Y:S05]  /*3df0*/  WARPSYNC.ALL ;  /* 0x0000000000007948 */ /* 0x000fea0003800000 */
[----:B------:R-:W3:Y:S01]  /*3e00*/  S2UR UR4, SR_CgaCtaId ;  /* 0x00000000000479c3 */ /* 0x000ee20000008800 */
[----:B------:R-:W-:Y:S01]  /*3e10*/  UMOV UR26, 0x400 ;  /* 0x00000400001a7882 */ /* 0x000fe20000000000 */
[----:B------:R-:W-:-:S06]  /*3e20*/  NOP ;  /* 0x0000000000007918 */ /* 0x000fcc0000000000 */
[----:B------:R-:W-:Y:S06]  /*3e30*/  BAR.ARV 0x6, 0xa0 ;  /* 0x0182800000007b1d */ /* 0x000fec0000002000 */
[----:B------:R-:W4:Y:S01]  /*3e40*/  LDCU UR11, c[0x0][0x38c] ;  /* 0x00007180ff0b77ac */ /* 0x000f220008000800 */
[----:B------:R-:W-:Y:S01]  /*3e50*/  LOP3.LUT R3, R3, 0xffff, RZ, 0xc0, !PT ;  /* 0x0000ffff03037812 */ /* 0x000fe200078ec0ff */
[----:B-1----:R-:W-:Y:S01]  /*3e60*/  IMAD.MOV.U32 R9, RZ, RZ, 0x1 ;  /* 0x00000001ff097424 */ /* 0x002fe200078e00ff */
[----:B------:R-:W-:Y:S01]  /*3e70*/  LOP3.LUT R2, R2, 0xffff, RZ, 0xc0, !PT ;  /* 0x0000ffff02027812 */ /* 0x000fe200078ec0ff */
[----:B------:R-:W-:Y:S01]  /*3e80*/  IMAD.MOV.U32 R8, RZ, RZ, RZ ;  /* 0x000000ffff087224 */ /* 0x000fe200078e00ff */
[----:B------:R-:W-:Y:S01]  /*3e90*/  R2UR UR29, R3 ;  /* 0x00000000031d72ca */ /* 0x000fe200000e0000 */
[----:B------:R-:W-:Y:S01]  /*3ea0*/  UMOV UR42, URZ ;  /* 0x000000ff002a7c82 */ /* 0x000fe20008000000 */
[----:B------:R-:W-:-:S02]  /*3eb0*/  R2UR UR45, R2 ;  /* 0x00000000022d72ca */ /* 0x000fc400000e0000 */
[----:B------:R-:W-:Y:S01]  /*3ec0*/  CS2R R2, SRZ ;  /* 0x0000000000027805 */ /* 0x000fe2000001ff00 */
[----:B------:R-:W-:Y:S02]  /*3ed0*/  UISETP.NE.AND UP2, UPT, UR49, URZ, UPT ;  /* 0x000000ff3100728c */ /* 0x000fe4000bf45270 */
[----:B---3--:R-:W-:Y:S01]  /*3ee0*/  ULEA UR26, UR4, UR26, 0x18 ;  /* 0x0000001a041a7291 */ /* 0x008fe2000f8ec0ff */
[----:B------:R-:W-:Y:S01]  /*3ef0*/  UMOV UR22, URZ ;  /* 0x000000ff00167c82 */ /* 0x000fe20008000000 */
[----:B------:R-:W-:Y:S02]  /*3f00*/  UMOV UR21, URZ ;  /* 0x000000ff00157c82 */ /* 0x000fe40008000000 */
[----:B------:R-:W-:Y:S02]  /*3f10*/  UIADD3 UR6, UPT, UPT, UR26, 0x8400, URZ ;  /* 0x000084001a067890 */ /* 0x000fe4000fffe0ff */
[----:B------:R-:W-:Y:S02]  /*3f20*/  UIADD3 UR5, UPT, UPT, UR26, 0x22400, URZ ;  /* 0x000224001a057890 */ /* 0x000fe4000fffe0ff */
[----:B----4-:R-:W-:Y:S01]  /*3f30*/  UIADD3 UR11, UPT, UPT, UR11, 0x7f, URZ ;  /* 0x0000007f0b0b7890 */ /* 0x010fe2000fffe0ff */
[----:B--2---:R-:W1:Y:S01]  /*3f40*/  LDS R0, [UR26+0x1b0] ;  /* 0x0001b01aff007984 */ /* 0x004e620008000800 */
[----:B------:R-:W-:-:S02]  /*3f50*/  UIADD3 UR4, UPT, UPT, UR26, 0x2f400, URZ ;  /* 0x0002f4001a047890 */ /* 0x000fc4000fffe0ff */
[----:B------:R-:W-:Y:S02]  /*3f60*/  UIADD3 UR7, UPT, UPT, UR26, 0x32800, URZ ;  /* 0x000328001a077890 */ /* 0x000fe4000fffe0ff */
[----:B------:R-:W-:Y:S02]  /*3f70*/  USHF.R.U32.HI UR10, URZ, 0x4, UR6 ;  /* 0x00000004ff0a7899 */ /* 0x000fe40008011606 */
[----:B------:R-:W-:Y:S02]  /*3f80*/  USHF.R.U32.HI UR8, URZ, 0x4, UR5 ;  /* 0x00000004ff087899 */ /* 0x000fe40008011605 */
[----:B------:R-:W-:Y:S02]  /*3f90*/  USHF.R.S32.HI UR9, URZ, 0x1f, UR11 ;  /* 0x0000001fff097899 */ /* 0x000fe4000801140b */
[----:B------:R-:W-:Y:S02]  /*3fa0*/  USHF.R.U32.HI UR6, URZ, 0x4, UR4 ;  /* 0x00000004ff067899 */ /* 0x000fe40008011604 */
[----:B------:R-:W-:-:S02]  /*3fb0*/  USHF.R.U32.HI UR5, URZ, 0x4, UR7 ;  /* 0x00000004ff057899 */ /* 0x000fc40008011607 */
[----:B------:R-:W-:Y:S02]  /*3fc0*/  ULEA.HI UR4, UR9, UR11, URZ, 0x7 ;  /* 0x0000000b09047291 */ /* 0x000fe4000f8f38ff */
[----:B------:R-:W-:Y:S02]  /*3fd0*/  ULOP3.LUT UR6, UR6, 0x3fff, URZ, 0xc0, !UPT ;  /* 0x00003fff06067892 */ /* 0x000fe4000f8ec0ff */
[----:B------:R-:W-:Y:S02]  /*3fe0*/  ULOP3.LUT UR5, UR5, 0x3fff, URZ, 0xc0, !UPT ;  /* 0x00003fff05057892 */ /* 0x000fe4000f8ec0ff */
[----:B------:R-:W-:Y:S02]  /*3ff0*/  USHF.R.S32.HI UR44, URZ, 0x7, UR4 ;  /* 0x00000007ff2c7899 */ /* 0x000fe40008011404 */
[----:B------:R-:W-:Y:S02]  /*4000*/  ULOP3.LUT UR40, UR6, 0x10000, URZ, 0xfc, !UPT ;  /* 0x0001000006287892 */ /* 0x000fe4000f8efcff */
[----:B------:R-:W-:-:S02]  /*4010*/  ULOP3.LUT UR41, UR5, 0x10000, URZ, 0xfc, !UPT ;  /* 0x0001000005297892 */ /* 0x000fc4000f8efcff */
[----:B------:R-:W-:Y:S02]  /*4020*/  ULOP3.LUT UR10, UR10, 0x3fff, URZ, 0xc0, !UPT ;  /* 0x00003fff0a0a7892 */ /* 0x000fe4000f8ec0ff */
[----:B------:R-:W-:Y:S02]  /*4030*/  ULOP3.LUT UR8, UR8, 0x3fff, URZ, 0xc0, !UPT ;  /* 0x00003fff08087892 */ /* 0x000fe4000f8ec0ff */
[----:B------:R-:W-:Y:S02]  /*4040*/  UISETP.LT.AND UP0, UPT, UR44, 0x1, UPT ;  /* 0x000000012c00788c */ /* 0x000fe4000bf01270 */
[----:B------:R-:W-:Y:S02]  /*4050*/  ULOP3.LUT UR38, UR10, 0x10000, URZ, 0xfc, !UPT ;  /* 0x000100000a267892 */ /* 0x000fe4000f8efcff */
[----:B------:R-:W-:Y:S02]  /*4060*/  ULOP3.LUT UR39, UR8, 0x10000, URZ, 0xfc, !UPT ;  /* 0x0001000008277892 */ /* 0x000fe4000f8efcff */
[----:B------:R-:W-:Y:S01]  /*4070*/  USEL UR46, UR44, 0x1, !UP0 ;  /* 0x000000012c2e7887 */ /* 0x000fe2000c000000 */
[----:B------:R-:W-:Y:S01]  /*4080*/  UMOV UR32, URZ ;  /* 0x000000ff00207c82 */ /* 0x000fe20008000000 */
[----:B-1----:R-:W-:Y:S01]  /*4090*/  R2UR UR20, R0 ;  /* 0x00000000001472ca */ /* 0x002fe200000e0000 */
[----:B------:R-:W-:-:S12]  /*40a0*/  UMOV UR30, URZ ;  /* 0x000000ff001e7c82 */ /* 0x000fd80008000000 */
[----:B------:R-:W-:Y:S02]  /*40b0*/  UIADD3 UR36, UPT, UPT, UR20, 0x100, URZ ;  /* 0x0000010014247890 */ /* 0x000fe4000fffe0ff */
[----:B------:R-:W-:Y:S02]  /*40c0*/  UIADD3 UR37, UPT, UPT, UR20, 0x108, URZ ;  /* 0x0000010814257890 */ /* 0x000fe4000fffe0ff */
[----:B------:R-:W-:Y:S02]  /*40d0*/  UIADD3 UR34, UPT, UPT, UR20, 0x104, URZ ;  /* 0x0000010414227890 */ /* 0x000fe4000fffe0ff */
[----:B------:R-:W-:Y:S02]  /*40e0*/  UIADD3 UR35, UPT, UPT, UR20, 0x10c, URZ ;  /* 0x0000010c14237890 */ /* 0x000fe4000fffe0ff */
[----:B------:R-:W-:Y:S02]  /*40f0*/  USHF.R.U32.HI UR7, URZ, 0x11, UR36 ;  /* 0x00000011ff077899 */ /* 0x000fe40008011624 */
[----:B------:R-:W-:-:S02]  /*4100*/  USHF.R.U32.HI UR6, URZ, 0x1a, UR37 ;  /* 0x0000001aff067899 */ /* 0x000fc40008011625 */
[----:B------:R-:W-:Y:S02]  /*4110*/  USHF.R.U32.HI UR5, URZ, 0x11, UR34 ;  /* 0x00000011ff057899 */ /* 0x000fe40008011622 */
[----:B------:R-:W-:Y:S02]  /*4120*/  USHF.R.U32.HI UR4, URZ, 0x1a, UR35 ;  /* 0x0000001aff047899 */ /* 0x000fe40008011623 */
[----:B------:R-:W-:Y:S02]  /*4130*/  ULOP3.LUT UR7, UR7, 0x6000, URZ, 0xc0, !UPT ;  /* 0x0000600007077892 */ /* 0x000fe4000f8ec0ff */
[----:B------:R-:W-:Y:S02]  /*4140*/  ULOP3.LUT UR6, UR6, 0x30, URZ, 0xc0, !UPT ;  /* 0x0000003006067892 */ /* 0x000fe4000f8ec0ff */
[----:B------:R-:W-:Y:S02]  /*4150*/  ULOP3.LUT UR5, UR5, 0x6000, URZ, 0xc0, !UPT ;  /* 0x0000600005057892 */ /* 0x000fe4000f8ec0ff */
[----:B------:R-:W-:-:S02]  /*4160*/  ULOP3.LUT UR4, UR4, 0x30, URZ, 0xc0, !UPT ;  /* 0x0000003004047892 */ /* 0x000fc4000f8ec0ff */
[----:B------:R-:W-:Y:S02]  /*4170*/  ULOP3.LUT UR7, UR7, 0x1020, URZ, 0xfc, !UPT ;  /* 0x0000102007077892 */ /* 0x000fe4000f8efcff */
[----:B------:R-:W-:Y:S02]  /*4180*/  ULOP3.LUT UR6, UR6, 0x480, URZ, 0xfc, !UPT ;  /* 0x0000048006067892 */ /* 0x000fe4000f8efcff */
[----:B------:R-:W-:Y:S02]  /*4190*/  ULOP3.LUT UR5, UR5, 0x1020, URZ, 0xfc, !UPT ;  /* 0x0000102005057892 */ /* 0x000fe4000f8efcff */
[----:B------:R-:W-:Y:S02]  /*41a0*/  ULOP3.LUT UR4, UR4, 0x480, URZ, 0xfc, !UPT ;  /* 0x0000048004047892 */ /* 0x000fe4000f8efcff */
[----:B------:R-:W-:Y:S02]  /*41b0*/  UPRMT UR33, UR6, 0x5410, UR7 ;  /* 0x0000541006217896 */ /* 0x000fe40008000007 */
[----:B------:R-:W-:-:S12]  /*41c0*/  UPRMT UR31, UR4, 0x5410, UR5 ;  /* 0x00005410041f7896 */ /* 0x000fd80008000005 */
.L_x_88:
[C---:B------:R-:W-:Y:S02]  /*41d0*/  LEA R0, R8.reuse, UR26, 0x3 ;  /* 0x0000001a08007c11 */ /* 0x040fe4000f8e18ff */
[----:B------:R-:W-:Y:S02]  /*41e0*/  SHF.L.U32 R5, R3, 0x1f, RZ ;  /* 0x0000001f03057819 */ /* 0x000fe400000006ff */
[----:B------:R-:W-:Y:S02]  /*41f0*/  LEA R4, R8, UR26, 0x4 ;  /* 0x0000001a08047c11 */ /* 0x000fe4000f8e20ff */
[----:B------:R-:W1:Y:S02]  /*4200*/  SYNCS.PHASECHK.TRANS64.TRYWAIT P0, [R0+URZ+0x120], R5 ;  /* 0x00012005000075a7 */ /* 0x000e6400080011ff */
[----:B-1-3--:R-:W-:Y:S05]  /*4210*/  @!P0 BRA `(.L_x_81) ;  /* 0x0000006800808947 */ /* 0x00afea0003800000 */
.L_x_197:
[----:B-1----:R-:W1:Y:S01]  /*4220*/  LDS.128 R4, [R4+0x190] ;  /* 0x0001900004047984 */ /* 0x002e620000000c00 */
[----:B------:R-:W-:Y:S02]  /*4230*/  VIADD R0, R0, 0x130 ;  /* 0x0000013000007836 */ /* 0x000fe40000000000 */
[----:B------:R-:W-:Y:S01]  /*4240*/  VIADD R8, R8, 0x1 ;  /* 0x0000000108087836 */ /* 0x000fe20000000000 */
[----:B------:R-:W-:Y:S01]  /*4250*/  @!PT LDS RZ, [RZ] ;  /* 0x00000000fffff984 */ /* 0x000fe20000000800 */
[----:B------:R-:W-:Y:S01]  /*4260*/  @!PT LDS RZ, [RZ] ;  /* 0x00000000fffff984 */ /* 0x000fe20000000800 */
[----:B------:R-:W-:Y:S01]  /*4270*/  @!PT LDS RZ, [RZ] ;  /* 0x00000000fffff984 */ /* 0x000fe20000000800 */
[----:B------:R-:W-:Y:S01]  /*4280*/  @!PT LDS RZ, [RZ] ;  /* 0x00000000fffff984 */ /* 0x000fe20000000800 */
[----:B------:R2:W-:Y:S06]  /*4290*/  MEMBAR.ALL.CTA ;  /* 0x0000000000007992 */ /* 0x0005ec0000008000 */
[----:B--2---:R-:W2:Y:S01]  /*42a0*/  FENCE.VIEW.ASYNC.S ;  /* 0x00000000000073c6 */ /* 0x004ea20000000000 */
[----:B------:R-:W-:-:S04]  /*42b0*/  PRMT R0, RZ, 0x654, R0 ;  /* 0x00000654ff007816 */ /* 0x000fc80000000000 */
[----:B--2---:R2:W-:Y:S01]  /*42c0*/  SYNCS.ARRIVE.TRANS64.RED.A1T0 RZ, [R0+URZ], RZ ;  /* 0x000000ff00ff79a7 */ /* 0x0045e200081004ff */
[----:B-1----:R-:W-:Y:S01]  /*42d0*/  LOP3.LUT P1, RZ, R6, 0x1, RZ, 0xc0, !PT ;  /* 0x0000000106ff7812 */ /* 0x002fe2000782c0ff */
[----:B--2---:R-:W-:-:S12]  /*42e0*/  BRA.U UP2, `(.L_x_82) ;  /* 0x0000000502147547 */ /* 0x004fd8000b800000 */
[----:B------:R-:W1:Y:S01]  /*42f0*/  LDCU UR4, c[0x0][0x38c] ;  /* 0x00007180ff0477ac */ /* 0x000e620008000800 */
[----:B------:R-:W-:Y:S02]  /*4300*/  PLOP3.LUT P2, PT, PT, PT, PT, 0x80, 0x8 ;  /* 0x000000000008781c */ /* 0x000fe40003f4f070 */
[----:B------:R-:W-:Y:S01]  /*4310*/  SHF.L.U32 R5, R9, 0x1f, RZ ;  /* 0x0000001f09057819 */ /* 0x000fe200000006ff */
[----:B------:R-:W-:Y:S02]  /*4320*/  ULEA UR43, UR42, UR26, 0x3 ;  /* 0x0000001a2a2b7291 */ /* 0x000fe4000f8e18ff */
[----:B------:R-:W-:Y:S02]  /*4330*/  ULEA UR27, UR42, UR20, 0x7 ;  /* 0x000000142a1b7291 */ /* 0x000fe4000f8e38ff */
[----:B-1----:R-:W-:-:S06]  /*4340*/  UISETP.GE.AND UP0, UPT, UR4, 0x1, UPT ;  /* 0x000000010400788c */ /* 0x002fcc000bf06270 */
[----:B------:R-:W-:-:S05]  /*4350*/  PLOP3.LUT P0, PT, PT, PT, UP0, 0x80, 0x8 ;  /* 0x000000000008781c */ /* 0x000fca0003f0f008 */
[----:B------:R-:W-:-:S08]  /*4360*/  @UP0 ULEA UR4, UR22, UR26, 0x3 ;  /* 0x0000001a16040291 */ /* 0x000fd0000f8e18ff */
[----:B------:R-:W-:-:S04]  /*4370*/  @P0 SHF.L.U32 R0, R2, 0x1f, RZ ;  /* 0x0000001f02000819 */ /* 0x000fc800000006ff */
[----:B------:R1:W2:Y:S01]  /*4380*/  @P0 SYNCS.PHASECHK.TRANS64.TRYWAIT P2, [UR4], R0 ;  /* 0x00000000ff0005a7 */ /* 0x0002a20008041104 */
[----:B------:R-:W3:Y:S02]  /*4390*/  SYNCS.PHASECHK.TRANS64.TRYWAIT P0, [UR43+0x150], R5 ;  /* 0x00015005ff0075a7 */ /* 0x000ee4000800112b */
[----:B-123--:R-:W-:Y:S05]  /*43a0*/  @!P0 BRA `(.L_x_83) ;  /* 0x0000006800308947 */ /* 0x00efea0003800000 */
.L_x_199:
[----:B------:R-:W-:Y:S01]  /*43b0*/  UMOV UR28, UR21 ;  /* 0x00000015001c7c82 */ /* 0x000fe20008000000 */
[----:B------:R-:W-:Y:S05]  /*43c0*/  BRA.U !UP0, `(.L_x_84) ;  /* 0x0000000108cc7547 */ /* 0x000fea000b800000 */
[----:B------:R-:W-:Y:S01]  /*43d0*/  UIADD3 UR28, UPT, UPT, UR46, UR21, URZ ;  /* 0x000000152e1c7290 */ /* 0x000fe2000fffe0ff */
[----:B------:R-:W-:Y:S01]  /*43e0*/  UMOV UR24, URZ ;  /* 0x000000ff00187c82 */ /* 0x000fe20008000000 */
[----:B------:R-:W-:Y:S01]  /*43f0*/  UMOV UR23, UR44 ;  /* 0x0000002c00177c82 */ /* 0x000fe20008000000 */
[----:B------:R-:W-:-:S09]  /*4400*/  UMOV UR11, UR22 ;  /* 0x00000016000b7c82 */ /* 0x000fd20008000000 */
.L_x_87:
[----:B--2---:R-:W-:Y:S01]  /*4410*/  ULEA UR7, UR11, UR26, 0x3 ;  /* 0x0000001a0b077291 */ /* 0x004fe2000f8e18ff */
[----:B---3--:R-:W-:Y:S11]  /*4420*/  @P2 BRA `(.L_x_85) ;  /* 0x00000000000c2947 */ /* 0x008ff60003800000 */
[----:B-1----:R-:W-:Y:S04]  /*4430*/  SHF.L.U32 R5, R2, 0x1f, RZ ;  /* 0x0000001f02057819 */ /* 0x002fe800000006ff */
[----:B------:R-:W1:Y:S02]  /*4440*/  SYNCS.PHASECHK.TRANS64.TRYWAIT P0, [UR7], R5 ;  /* 0x00000005ff0075a7 */ /* 0x000e640008001107 */
[----:B-1----:R-:W-:Y:S05]  /*4450*/  @!P0 BRA `(.L_x_86) ;  /* 0x00000068001c8947 */ /* 0x002fea0003800000 */
.L_x_85:
[----:B------:R-:W-:Y:S01]  /*4460*/  UISETP.NE.AND UP0, UPT, UR23, 0x1, UPT ;  /* 0x000000011700788c */ /* 0x000fe2000bf05270 */
[----:B------:R-:W-:Y:S01]  /*4470*/  PLOP3.LUT P2, PT, PT, PT, PT, 0x80, 0x8 ;  /* 0x000000000008781c */ /* 0x000fe20003f4f070 */
[----:B------:R-:W-:Y:S02]  /*4480*/  UIADD3 UR4, UPT, UPT, UR11, 0x1, URZ ;  /* 0x000000010b047890 */ /* 0x000fe4000fffe0ff */
[----:B------:R-:W-:Y:S02]  /*4490*/  ULEA UR10, UR11, UR40, 0x6 ;  /* 0x000000280b0a7291 */ /* 0x000fe4000f8e30ff */
[----:B------:R-:W-:Y:S01]  /*44a0*/  UISETP.NE.AND UP1, UPT, UR4, 0xd, UPT ;  /* 0x0000000d0400788c */ /* 0x000fe2000bf25270 */
[----:B------:R-:W-:Y:S01]  /*44b0*/  PLOP3.LUT P0, PT, PT, PT, UP0, 0x80, 0x8 ;  /* 0x000000000008781c */ /* 0x000fe20003f0f008 */
[----:B------:R-:W-:Y:S02]  /*44c0*/  ULEA UR8, UR11, UR41, 0x6 ;  /* 0x000000290b087291 */ /* 0x000fe4000f8e30ff */
[----:B------:R-:W-:Y:S02]  /*44d0*/  USEL UR5, URZ, 0x1, UP1 ;  /* 0x00000001ff057887 */ /* 0x000fe40008800000 */
[----:B------:R-:W-:Y:S02]  /*44e0*/  USEL UR22, UR4, URZ, UP1 ;  /* 0x000000ff04167287 */ /* 0x000fe40008800000 */
[----:B------:R-:W-:Y:S02]  /*44f0*/  ULEA UR6, UR11, UR39, 0x8 ;  /* 0x000000270b067291 */ /* 0x000fe4000f8e40ff */
[----:B------:R-:W-:Y:S01]  /*4500*/  @UP0 ULEA UR4, UR22, UR26, 0x3 ;  /* 0x0000001a16040291 */ /* 0x000fe2000f8e18ff */
[----:B------:R-:W-:Y:S01]  /*4510*/  LOP3.LUT R2, R2, UR5, RZ, 0x3c, !PT ;  /* 0x0000000502027c12 */ /* 0x000fe2000f8e3cff */
[----:B------:R-:W-:Y:S02]  /*4520*/  UIADD3 UR18, UPT, UPT, UR10, 0x20, URZ ;  /* 0x000000200a127890 */ /* 0x000fe4000fffe0ff */
[----:B------:R-:W-:Y:S01]  /*4530*/  UISETP.NE.U32.AND UP0, UPT, UR24, URZ, UPT ;  /* 0x000000ff1800728c */ /* 0x000fe2000bf05070 */
[----:B-1----:R-:W-:Y:S01]  /*4540*/  @P0 SHF.L.U32 R0, R2, 0x1f, RZ ;  /* 0x0000001f02000819 */ /* 0x002fe200000006ff */
[----:B------:R-:W-:Y:S02]  /*4550*/  UIADD3 UR16, UPT, UPT, UR8, 0x20, URZ ;  /* 0x0000002008107890 */ /* 0x000fe4000fffe0ff */
[----:B------:R-:W-:Y:S01]  /*4560*/  UIADD3 UR14, UPT, UPT, UR6, 0x2, URZ ;  /* 0x00000002060e7890 */ /* 0x000fe2000fffe0ff */
[----:B------:R2:W3:Y:S01]  /*4570*/  @P0 SYNCS.PHASECHK.TRANS64.TRYWAIT P2, [UR4], R0 ;  /* 0x00000000ff0005a7 */ /* 0x0004e20008041104 */
[----:B------:R-:W-:Y:S02]  /*4580*/  ULEA UR4, UR11, UR38, 0x9 ;  /* 0x000000260b047291 */ /* 0x000fe4000f8e48ff */
[----:B------:R-:W-:Y:S02]  /*4590*/  UIADD3 UR25, UPT, UPT, UR7, 0x68, URZ ;  /* 0x0000006807197890 */ /* 0x000fe4000fffe0ff */
[----:B------:R-:W-:Y:S02]  /*45a0*/  UIADD3 UR12, UPT, UPT, UR4, 0x2, URZ ;  /* 0x00000002040c7890 */ /* 0x000fe4000fffe0ff */
[----:B------:R-:W-:Y:S02]  /*45b0*/  UIADD3 UR21, UPT, UPT, UR21, 0x1, URZ ;  /* 0x0000000115157890 */ /* 0x000fe4000fffe0ff */
[----:B------:R-:W-:Y:S01]  /*45c0*/  UIADD3 UR23, UPT, UPT, UR23, -0x1, URZ ;  /* 0xffffffff17177890 */ /* 0x000fe2000fffe0ff */
[----:B------:R-:W-:Y:S01]  /*45d0*/  UMOV UR11, 0x4008 ;  /* 0x00004008000b7882 */ /* 0x000fe20000000000 */
[----:B------:R-:W-:Y:S01]  /*45e0*/  UMOV UR19, 0x4008 ;  /* 0x0000400800137882 */ /* 0x000fe20000000000 */
[----:B------:R1:W-:Y:S01]  /*45f0*/  UTCCP.T.S.2CTA.4x32dp128bit tmem[UR20+0x100], gdesc[UR10] ;  /* 0x0001000a140079e7 */ /* 0x0003e20009300000 */
[----:B------:R2:W-:Y:S01]  /*4600*/  UTCCP.T.S.2CTA.4x32dp128bit tmem[UR20+0x104], gdesc[UR18] ;  /* 0x00010412140079e7 */ /* 0x0005e20009300000 */
[----:B------:R-:W-:Y:S01]  /*4610*/  UMOV UR9, 0x4008 ;  /* 0x0000400800097882 */ /* 0x000fe20000000000 */
[----:B------:R-:W-:Y:S01]  /*4620*/  UMOV UR17, 0x4008 ;  /* 0x0000400800117882 */ /* 0x000fe20000000000 */
[----:B------:R2:W-:Y:S01]  /*4630*/  UTCCP.T.S.2CTA.4x32dp128bit tmem[UR20+0x108], gdesc[UR8] ;  /* 0x00010808140079e7 */ /* 0x0005e20009300000 */
[----:B------:R2:W-:Y:S01]  /*4640*/  UTCCP.T.S.2CTA.4x32dp128bit tmem[UR20+0x10c], gdesc[UR16] ;  /* 0x00010c10140079e7 */ /* 0x0005e20009300000 */
[----:B------:R-:W-:Y:S01]  /*4650*/  UMOV UR7, 0x80004020 ;  /* 0x8000402000077882 */ /* 0x000fe20000000000 */
[----:B------:R-:W-:Y:S01]  /*4660*/  UMOV UR5, 0x80004020 ;  /* 0x8000402000057882 */ /* 0x000fe20000000000 */
[----:B------:R-:W-:Y:S01]  /*4670*/  UMOV UR15, 0x80004020 ;  /* 0x80004020000f7882 */ /* 0x000fe20000000000 */
[----:B------:R2:W-:Y:S01]  /*4680*/  UTCOMMA.2CTA.4X gdesc[UR4], gdesc[UR6], tmem[UR27], tmem[UR32], idesc[UR33], tmem[UR36], UP0 ;  /* 0x80242006040075ea */ /* 0x0005e2000820001b */
[----:B------:R-:W-:Y:S01]  /*4690*/  UISETP.NE.AND UP0, UPT, UR21, UR28, UPT ;  /* 0x0000001c1500728c */ /* 0x000fe2000bf05270 */
[----:B------:R-:W-:Y:S01]  /*46a0*/  UMOV UR13, 0x80004020 ;  /* 0x80004020000d7882 */ /* 0x000fe20000000000 */
[----:B------:R-:W-:Y:S01]  /*46b0*/  UMOV UR24, 0x1 ;  /* 0x0000000100187882 */ /* 0x000fe20000000000 */
[----:B------:R2:W-:Y:S01]  /*46c0*/  UTCOMMA.2CTA.4X gdesc[UR12], gdesc[UR14], tmem[UR27], tmem[UR30], idesc[UR31], tmem[UR34], UPT ;  /* 0x80221e0e0c0075ea */ /* 0x0005e2000ba0001b */
[----:B------:R2:W-:Y:S01]  /*46d0*/  UTCBAR.2CTA.MULTICAST [UR25], URZ, UR29 ;  /* 0x000000ff190073e9 */ /* 0x0005e2000820081d */
[----:B-1----:R-:W-:Y:S04]  /*46e0*/  UMOV UR11, UR22 ;  /* 0x00000016000b7c82 */ /* 0x002fe80008000000 */
[----:B------:R-:W-:Y:S05]  /*46f0*/  BRA.U UP0, `(.L_x_87) ;  /* 0xfffffffd00447547 */ /* 0x000fea000b83ffff */
.L_x_84:
[----:B--2---:R-:W-:Y:S01]  /*4700*/  UIADD3 UR4, UPT, UPT, UR43, 0x140, URZ ;  /* 0x000001402b047890 */ /* 0x004fe2000fffe0ff */
[----:B------:R-:W-:-:S08]  /*4710*/  UMOV UR21, UR28 ;  /* 0x0000001c00157c82 */ /* 0x000fd00008000000 */
[----:B------:R2:W-:Y:S01]  /*4720*/  UTCBAR.2CTA.MULTICAST [UR4], URZ, UR45 ;  /* 0x000000ff040073e9 */ /* 0x0005e2000820082d */
[----:B------:R-:W-:Y:S02]  /*4730*/  NOP ;  /* 0x0000000000007918 */ /* 0x000fe40000000000 */
.L_x_82:
[----:B--2---:R-:W-:Y:S01]  /*4740*/  UIADD3 UR4, UPT, UPT, UR42, 0x1, URZ ;  /* 0x000000012a047890 */ /* 0x004fe2000fffe0ff */
[----:B------:R-:W-:-:S03]  /*4750*/  ISETP.NE.AND P0, PT, R8, 0x2, PT ;  /* 0x000000020800780c */ /* 0x000fc60003f05270 */
[----:B------:R-:W-:Y:S01]  /*4760*/  UISETP.NE.AND UP0, UPT, UR4, 0x2, UPT ;  /* 0x000000020400788c */ /* 0x000fe2000bf05270 */
[----:B-1----:R-:W-:Y:S02]  /*4770*/  SEL R0, RZ, 0x1, P0 ;  /* 0x00000001ff007807 */ /* 0x002fe40000000000 */
[----:B------:R-:W-:Y:S01]  /*4780*/  SEL R8, R8, RZ, P0 ;  /* 0x000000ff08087207 */ /* 0x000fe20000000000 */
[----:B------:R-:W-:Y:S01]  /*4790*/  USEL UR5, URZ, 0x1, UP0 ;  /* 0x00000001ff057887 */ /* 0x000fe20008000000 */
[----:B------:R-:W-:Y:S01]  /*47a0*/  LOP3.LUT R3, R3, R0, RZ, 0x3c, !PT ;  /* 0x0000000003037212 */ /* 0x000fe200078e3cff */
[----:B------:R-:W-:-:S04]  /*47b0*/  USEL UR42, UR4, URZ, UP0 ;  /* 0x000000ff042a7287 */ /* 0x000fc80008000000 */
[----:B------:R-:W-:Y:S01]  /*47c0*/  LOP3.LUT R9, R9, UR5, RZ, 0x3c, !PT ;  /* 0x0000000509097c12 */ /* 0x000fe2000f8e3cff */
[----:B------:R-:W-:Y:S07]  /*47d0*/  @P1 BRA `(.L_x_88) ;  /* 0xfffffff8007c1947 */ /* 0x000fee000383ffff */
[----:B------:R-:W1:Y:S01]  /*47e0*/  S2UR UR8, SR_CgaCtaId ;  /* 0x00000000000879c3 */ /* 0x000e620000008800 */
[----:B------:R-:W-:Y:S01]  /*47f0*/  ELECT P0, URZ, PT ;  /* 0x0000000000ff782f */ /* 0x000fe20003800000 */
[----:B------:R-:W-:Y:S01]  /*4800*/  HFMA2 R0, -RZ, RZ, 0, 5.9604644775390625e-08 ;  /* 0x00000001ff007431 */ /* 0x000fe200000001ff */
[----:B------:R-:W-:-:S05]  /*4810*/  UMOV UR4, 0x40 ;  /* 0x0000004000047882 */ /* 0x000fca0000000000 */
[----:B------:R-:W-:Y:S01]  /*4820*/  UVIRTCOUNT.DEALLOC.SMPOOL 0x80 ;  /* 0x000000800000784c */ /* 0x000fe20000000000 */
[----:B------:R-:W-:Y:S02]  /*4830*/  UISETP.NE.AND UP0, UPT, UR49, URZ, UPT ;  /* 0x000000ff3100728c */ /* 0x000fe4000bf05270 */
[----:B-1----:R-:W-:-:S09]  /*4840*/  ULEA UR8, UR8, UR4, 0x18 ;  /* 0x0000000408087291 */ /* 0x002fd2000f8ec0ff */
[----:B------:R1:W-:Y:S01]  /*4850*/  @P0 STS.U8 [UR8+0x1c], R0 ;  /* 0x00001c00ff000988 */ /* 0x0003e20008000008 */
[----:B------:R-:W-:Y:S05]  /*4860*/  BRA.U UP0, `(.L_x_89) ;  /* 0x0000000100587547 */ /* 0x000fea000b800000 */
[----:B------:R-:W-:Y:S01]  /*4870*/  UIADD3 UR5, UPT, UPT, UR26, 0x150, URZ ;  /* 0x000001501a057890 */ /* 0x000fe2000fffe0ff */
[----:B------:R-:W-:-:S03]  /*4880*/  SHF.L.U32 R3, R9, 0x1f, RZ ;  /* 0x0000001f09037819 */ /* 0x000fc600000006ff */
[----:B------:R-:W-:-:S09]  /*4890*/  ULEA UR4, UR42, UR5, 0x3 ;  /* 0x000000052a047291 */ /* 0x000fd2000f8e18ff */
[----:B------:R-:W2:Y:S02]  /*48a0*/  SYNCS.PHASECHK.TRANS64.TRYWAIT P0, [UR4], R3 ;  /* 0x00000003ff0075a7 */ /* 0x000ea40008001104 */
[----:B--2---:R-:W-:Y:S05]  /*48b0*/  @!P0 BRA `(.L_x_90) ;  /* 0x00000064001c8947 */ /* 0x004fea0003800000 */
.L_x_202:
[----:B------:R-:W-:-:S04]  /*48c0*/  UIADD3 UR4, UPT, UPT, UR42, 0x1, URZ ;  /* 0x000000012a047890 */ /* 0x000fc8000fffe0ff */
[----:B------:R-:W-:-:S04]  /*48d0*/  UISETP.NE.AND UP1, UPT, UR4, 0x2, UPT ;  /* 0x000000020400788c */ /* 0x000fc8000bf25270 */
[----:B------:R-:W-:Y:S02]  /*48e0*/  USEL UR6, URZ, 0x1, UP1 ;  /* 0x00000001ff067887 */ /* 0x000fe40008800000 */
[----:B------:R-:W-:-:S04]  /*48f0*/  USEL UR4, UR4, URZ, UP1 ;  /* 0x000000ff04047287 */ /* 0x000fc80008800000 */
[----:B------:R-:W-:Y:S01]  /*4900*/  ULEA UR4, UR4, UR5, 0x3 ;  /* 0x0000000504047291 */ /* 0x000fe2000f8e18ff */
[----:B-1----:R-:W-:-:S04]  /*4910*/  LOP3.LUT R3, R9, UR6, RZ, 0x3c, !PT ;  /* 0x0000000609037c12 */ /* 0x002fc8000f8e3cff */
[----:B------:R-:W-:Y:S01]  /*4920*/  SHF.L.U32 R3, R3, 0x1f, RZ ;  /* 0x0000001f03037819 */ /* 0x000fe200000006ff */
[----:B------:R-:W-:-:S04]  /*4930*/  IMAD.U32 R0, RZ, RZ, UR4 ;  /* 0x00000004ff007e24 */ /* 0x000fc8000f8e00ff */
[----:B------:R1:W2:Y:S03]  /*4940*/  SYNCS.PHASECHK.TRANS64.TRYWAIT P0, [R0+URZ], R3 ;  /* 0x00000003000075a7 */ /* 0x0002a600080011ff */
[----:B--2---:R-:W-:Y:S05]  /*4950*/  @!P0 NANOSLEEP.SYNCS 0x989680 ;  /* 0x009896800000895d */ /* 0x004fea0003900000 */
[----:B------:R-:W2:Y:S02]  /*4960*/  @!P0 SYNCS.PHASECHK.TRANS64 P0, [R0+URZ], R3 ;  /* 0x00000003000085a7 */ /* 0x000ea400080010ff */
[----:B--2---:R-:W-:Y:S05]  /*4970*/  @P0 BRA `(.L_x_91) ;  /* 0x0000000000200947 */ /* 0x004fea0003800000 */
.L_x_92:
[----:B--2---:R2:W4:Y:S02]  /*4980*/  SYNCS.PHASECHK.TRANS64.TRYWAIT P0, [R0+URZ], R3 ;  /* 0x00000003000075a7 */ /* 0x00452400080011ff */
[----:B----4-:R-:W-:Y:S05]  /*4990*/  @!P0 NANOSLEEP.SYNCS 0x989680 ;  /* 0x009896800000895d */ /* 0x010fea0003900000 */
[----:B------:R-:W4:Y:S02]  /*49a0*/  @!P0 SYNCS.PHASECHK.TRANS64 P0, [R0+URZ], R3 ;  /* 0x00000003000085a7 */ /* 0x000f2400080010ff */
[----:B----4-:R-:W-:Y:S05]  /*49b0*/  @!P0 BRA `(.L_x_92) ;  /* 0xfffffffc00f08947 */ /* 0x010fea000383ffff */
[----:B------:R-:W-:Y:S05]  /*49c0*/  BRA `(.L_x_91) ;  /* 0x00000000000c7947 */ /* 0x000fea0003800000 */
.L_x_89:
[----:B------:R-:W-:-:S04]  /*49d0*/  UIADD3 UR4, UPT, UPT, UR26, 0x180, URZ ;  /* 0x000001801a047890 */ /* 0x000fc8000fffe0ff */
[----:B------:R-:W-:-:S09]  /*49e0*/  UPRMT UR4, UR47, 0x654, UR4 ;  /* 0x000006542f047896 */ /* 0x000fd20008000004 */
[----:B------:R-:W-:Y:S03]  /*49f0*/  SYNCS.ARRIVE.TRANS64.RED.A1T0 RZ, [UR4], RZ ;  /* 0x000000ffffff79a7 */ /* 0x000fe60008100404 */
.L_x_91:
[----:B-12---:R-:W-:Y:S01]  /*4a00*/  SHF.L.U32 R3, RZ, 0x1f, RZ ;  /* 0x0000001fff037819 */ /* 0x006fe200000006ff */
[----:B------:R-:W-:Y:S01]  /*4a10*/  UIADD3 UR4, UPT, UPT, UR26, 0x180, URZ ;  /* 0x000001801a047890 */ /* 0x000fe2000fffe0ff */
[----:B------:R-:W-:Y:S02]  /*4a20*/  PLOP3.LUT P0, PT, PT, PT, UP0, 0x80, 0x8 ;  /* 0x000000000008781c */ /* 0x000fe40003f0f008 */
[----:B------:R-:W1:Y:S02]  /*4a30*/  SYNCS.PHASECHK.TRANS64.TRYWAIT P1, [UR26+0x180], R3 ;  /* 0x00018003ff0075a7 */ /* 0x000e64000802111a */
[----:B-1----:R-:W-:Y:S09]  /*4a40*/  @!P1 BRA `(.L_x_93) ;  /* 0x0000006000d09947 */ /* 0x002ff20003800000 */
.L_x_204:
[----:B------:R-:W-:Y:S01]  /*4a50*/  @!UP0 UPRMT UR4, UR47, 0x654, UR4 ;  /* 0x000006542f048896 */ /* 0x000fe20008000004 */
[----:B------:R-:W-:Y:S01]  /*4a60*/  UMOV UR5, 0xffff ;  /* 0x0000ffff00057882 */ /* 0x000fe20000000000 */
[----:B------:R-:W-:-:S07]  /*4a70*/  UMOV UR6, 0x1 ;  /* 0x0000000100067882 */ /* 0x000fce0000000000 */
[----:B------:R-:W-:Y:S01]  /*4a80*/  @!P0 SYNCS.ARRIVE.TRANS64.RED.A1T0 RZ, [UR4], RZ ;  /* 0x000000ffffff89a7 */ /* 0x000fe20008100404 */
[----:B------:R-:W-:Y:S01]  /*4a90*/  NOP ;  /* 0x0000000000007918 */ /* 0x000fe20000000000 */
[----:B-1----:R-:W1:Y:S01]  /*4aa0*/  LDS R0, [UR8+0x14] ;  /* 0x00001408ff007984 */ /* 0x002e620008000800 */
[----:B------:R-:W-:-:S04]  /*4ab0*/  ULOP3.LUT UR4, UR20, 0xffff, URZ, 0xc0, !UPT ;  /* 0x0000ffff14047892 */ /* 0x000fc8000f8ec0ff */
[----:B------:R-:W-:-:S04]  /*4ac0*/  USHF.R.U32.HI UR4, URZ, 0x5, UR4 ;  /* 0x00000005ff047899 */ /* 0x000fc80008011604 */
[----:B------:R-:W-:Y:S02]  /*4ad0*/  USHF.L.U32 UR5, UR5, UR4, URZ ;  /* 0x0000000405057299 */ /* 0x000fe400080006ff */
[----:B------:R-:W-:-:S04]  /*4ae0*/  USHF.L.U32 UR4, UR6, UR4, URZ ;  /* 0x0000000406047299 */ /* 0x000fc800080006ff */
[----:B-1----:R-:W-:-:S04]  /*4af0*/  LOP3.LUT R0, R0, UR5, RZ, 0xc0, !PT ;  /* 0x0000000500007c12 */ /* 0x002fc8000f8ec0ff */
[----:B------:R-:W-:-:S13]  /*4b00*/  ISETP.NE.AND P0, PT, R0, UR5, PT ;  /* 0x0000000500007c0c */ /* 0x000fda000bf05270 */
[----:B------:R-:W-:Y:S05]  /*4b10*/  @P0 BRA `(.L_x_94) ;  /* 0x0000000000580947 */ /* 0x000fea0003800000 */
[----:B------:R-:W1:Y:S02]  /*4b20*/  LDS R0, [UR8+0x18] ;  /* 0x00001808ff007984 */ /* 0x000e640008000800 */
[----:B-1----:R-:W-:-:S04]  /*4b30*/  LOP3.LUT R0, R0, UR4, RZ, 0xc0, !PT ;  /* 0x0000000400007c12 */ /* 0x002fc8000f8ec0ff */
[----:B------:R-:W-:-:S13]  /*4b40*/  ISETP.NE.AND P0, PT, R0, UR4, PT ;  /* 0x0000000400007c0c */ /* 0x000fda000bf05270 */
[----:B------:R-:W-:Y:S05]  /*4b50*/  @P0 BRA `(.L_x_95) ;  /* 0x00000000003c0947 */ /* 0x000fea0003800000 */
[----:B------:R-:W1:Y:S01]  /*4b60*/  S2R R2, SR_LANEID ;  /* 0x0000000000027919 */ /* 0x000e620000000000 */
[----:B------:R-:W-:Y:S01]  /*4b70*/  ULOP3.LUT UR5, URZ, UR5, URZ, 0x33, !UPT ;  /* 0x00000005ff057292 */ /* 0x000fe2000f8e33ff */
[----:B------:R-:W-:Y:S01]  /*4b80*/  LOP3.LUT R4, RZ, UR4, RZ, 0x33, !PT ;  /* 0x00000004ff047c12 */ /* 0x000fe2000f8e33ff */
[----:B------:R-:W-:Y:S02]  /*4b90*/  VOTEU.ANY UR4, UPT, PT ;  /* 0x0000000000047886 */ /* 0x000fe400038e0100 */
[----:B------:R-:W-:Y:S01]  /*4ba0*/  UFLO.U32 UR4, UR4 ;  /* 0x00000004000472bd */ /* 0x000fe200080e0000 */
[----:B------:R-:W2:Y:S01]  /*4bb0*/  REDUX UR6, R4 ;  /* 0x00000000040673c4 */ /* 0x000ea20000000000 */
[----:B------:R-:W-:-:S06]  /*4bc0*/  IMAD.U32 R0, RZ, RZ, UR5 ;  /* 0x00000005ff007e24 */ /* 0x000fcc000f8e00ff */
[----:B------:R4:W-:Y:S01]  /*4bd0*/  UTCATOMSWS.AND URZ, UR5 ;  /* 0x0000000500ff79e3 */ /* 0x0009e20008000000 */
[----:B------:R-:W3:Y:S01]  /*4be0*/  REDUX UR7, R0 ;  /* 0x00000000000773c4 */ /* 0x000ee20000000000 */
[----:B-1----:R-:W-:Y:S01]  /*4bf0*/  ISETP.EQ.U32.AND P0, PT, R2, UR4, PT ;  /* 0x0000000402007c0c */ /* 0x002fe2000bf02070 */
[----:B--2---:R-:W-:Y:S01]  /*4c00*/  IMAD.U32 R2, RZ, RZ, UR6 ;  /* 0x00000006ff027e24 */ /* 0x004fe2000f8e00ff */
[----:B---3--:R-:W-:-:S11]  /*4c10*/  MOV R3, UR7 ;  /* 0x0000000700037c02 */ /* 0x008fd60008000f00 */
[----:B------:R4:W-:Y:S04]  /*4c20*/  @P0 ATOMS.AND RZ, [UR8+0x14], R3 ;  /* 0x00001403ffff098c */ /* 0x0009e8000a800008 */
[----:B------:R4:W-:Y:S01]  /*4c30*/  @P0 ATOMS.AND RZ, [UR8+0x18], R2 ;  /* 0x00001802ffff098c */ /* 0x0009e2000a800008 */
[----:B------:R-:W-:Y:S05]  /*4c40*/  BRA `(.L_x_96) ;  /* 0x0000000000147947 */ /* 0x000fea0003800000 */
.L_x_95:
[----:B------:R-:W-:Y:S02]  /*4c50*/  MOV R2, 0x4c70 ;  /* 0x00004c7000027802 */ /* 0x000fe40000000f00 */
[----:B---3-5:R-:W-:Y:S05]  /*4c60*/  CALL.REL.NOINC `($__internal_0_$__cuda_sm10x_tcgen05_guardrail_trap_col_being_dealloced_not_returned_by_alloc) ;  /* 0x0000006400b07944 */ /* 0x028fea0003c00000 */
[----:B------:R-:W-:Y:S05]  /*4c70*/  BRA `(.L_x_96) ;  /* 0x0000000000087947 */ /* 0x000fea0003800000 */
.L_x_94:
[----:B------:R-:W-:Y:S02]  /*4c80*/  MOV R2, 0x4ca0 ;  /* 0x00004ca000027802 */ /* 0x000fe40000000f00 */
[----:B---3-5:R-:W-:Y:S05]  /*4c90*/  CALL.REL.NOINC `($__internal_2_$__cuda_sm10x_tcgen05_guardrail_trap_unallocated_columns_being_dealloced) ;  /* 0x0000006400bc7944 */ /* 0x028fea0003c00000 */
.L_x_96:
[----:B------:R-:W-:Y:S01]  /*4ca0*/  NOP ;  /* 0x0000000000007918 */ /* 0x000fe20000000000 */
[----:B----4-:R-:W-:Y:S05]  /*4cb0*/  EXIT ;  /* 0x000000000000794d */ /* 0x010fea0003800000 */
.L_x_69:
[----:B------:R-:W-:-:S09]  /*4cc0*/  UISETP.NE.OR UP0, UPT, UR20, 0x3, !UP4 ;  /* 0x000000031400788c */ /* 0x000fd2000e705670 */
[----:B------:R-:W-:Y:S05]  /*4cd0*/  BRA.U UP0, `(.L_x_97) ;  /* 0x00000011007c7547 */ /* 0x000fea000b800000 */
[----:B------:R-:W1:Y:S01]  /*4ce0*/  LDCU.64 UR4, c[0x0][0xc88] ;  /* 0x00019100ff0477ac */ /* 0x000e620008000a00 */
[----:B------:R-:W2:Y:S01]  /*4cf0*/  LDC.64 R12, c[0x0][0x348] ;  /* 0x0000d200ff0c7b82 */ /* 0x000ea20000000a00 */
[----:B------:R-:W-:Y:S02]  /*4d00*/  HFMA2 R9, -RZ, RZ, 0, 0 ;  /* 0x00000000ff097431 */ /* 0x000fe400000001ff */
[----:B------:R-:W-:Y:S01]  /*4d10*/  IMAD.MOV.U32 R11, RZ, RZ, 0x1 ;  /* 0x00000001ff0b7424 */ /* 0x000fe200078e00ff */
[----:B------:R-:W3:Y:S01]  /*4d20*/  LDCU UR38, c[0x0][0x370] ;  /* 0x00006e00ff2677ac */ /* 0x000ee20008000800 */
[----:B------:R-:W-:Y:S01]  /*4d30*/  IMAD.MOV.U32 R10, RZ, RZ, RZ ;  /* 0x000000ffff0a7224 */ /* 0x000fe200078e00ff */
[----:B------:R-:W-:Y:S01]  /*4d40*/  MOV R3, 0x2000 ;  /* 0x0000200000037802 */ /* 0x000fe20000000f00 */
[----:B------:R-:W3:Y:S01]  /*4d50*/  LDCU.128 UR44, c[0x0][0xf10] ;  /* 0x0001e200ff2c77ac */ /* 0x000ee20008000c00 */
[----:B------:R-:W4:Y:S01]  /*4d60*/  LDCU UR37, c[0x0][0x374] ;  /* 0x00006e80ff2577ac */ /* 0x000f220008000800 */
[----:B------:R-:W4:Y:S01]  /*4d70*/  LDCU.64 UR30, c[0x0][0xc90] ;  /* 0x00019200ff1e77ac */ /* 0x000f220008000a00 */
[----:B------:R-:W4:Y:S01]  /*4d80*/  LDCU UR15, c[0x0][0xf0c] ;  /* 0x0001e180ff0f77ac */ /* 0x000f220008000800 */
[----:B-1----:R-:W-:Y:S01]  /*4d90*/  UISETP.NE.U32.AND UP0, UPT, UR4, URZ, UPT ;  /* 0x000000ff0400728c */ /* 0x002fe2000bf05070 */
[----:B------:R-:W1:Y:S01]  /*4da0*/  LDCU UR48, c[0x0][0xf20] ;  /* 0x0001e400ff3077ac */ /* 0x000e620008000800 */
[----:B------:R-:W1:Y:S01]  /*4db0*/  LDCU UR4, c[0x0][0xf30] ;  /* 0x0001e600ff0477ac */ /* 0x000e620008000800 */
[----:B------:R-:W-:Y:S01]  /*4dc0*/  UMOV UR21, 0x400 ;  /* 0x0000040000157882 */ /* 0x000fe20000000000 */
[----:B---3--:R-:W-:-:S02]  /*4dd0*/  UIMAD.WIDE.U32 UR6, UR38, UR44, URZ ;  /* 0x0000002c260672a5 */ /* 0x008fc4000f8e00ff */
[----:B----4-:R-:W-:Y:S02]  /*4de0*/  UIMAD.WIDE.U32 UR8, UR37, UR47, URZ ;  /* 0x0000002f250872a5 */ /* 0x010fe4000f8e00ff */
[----:B------:R-:W-:Y:S02]  /*4df0*/  ULEA UR21, UR52, UR21, 0x18 ;  /* 0x0000001534157291 */ /* 0x000fe4000f8ec0ff */
[----:B------:R-:W-:Y:S02]  /*4e00*/  UISETP.NE.U32.AND UP6, UPT, UR30, URZ, UPT ;  /* 0x000000ff1e00728c */ /* 0x000fe4000bfc5070 */
[----:B------:R-:W-:Y:S02]  /*4e10*/  UIADD3 UR39, UPT, UPT, UR21, 0xe8, URZ ;  /* 0x000000e815277890 */ /* 0x000fe4000fffe0ff */
[----:B------:R-:W-:Y:S02]  /*4e20*/  UISETP.NE.AND.EX UP5, UPT, UR5, URZ, UPT, UP0 ;  /* 0x000000ff0500728c */ /* 0x000fe4000bfa5300 */
[----:B------:R-:W-:Y:S01]  /*4e30*/  UISETP.NE.AND UP0, UPT, UR42, 0x1, UPT ;  /* 0x000000012a00788c */ /* 0x000fe2000bf05270 */
[----:B------:R-:W-:Y:S01]  /*4e40*/  UMOV UR6, UR7 ;  /* 0x0000000700067c82 */ /* 0x000fe20008000000 */
[----:B------:R-:W-:Y:S01]  /*4e50*/  UMOV UR40, UR9 ;  /* 0x0000000900287c82 */ /* 0x000fe20008000000 */
[----:B------:R-:W-:-:S02]  /*4e60*/  UISETP.NE.AND UP0, UPT, UR15, 0x1, UPT ;  /* 0x000000010f00788c */ /* 0x000fc4000bf05270 */
[----:B------:R-:W-:Y:S02]  /*4e70*/  UPLOP3.LUT UP4, UPT, UPT, UPT, UPT, 0x40, 0x4 ;  /* 0x000000000004789c */ /* 0x000fe40003f8e870 */
[----:B------:R-:W-:Y:S01]  /*4e80*/  UISETP.GE.AND UP2, UPT, UR42, 0x1, UPT ;  /* 0x000000012a00788c */ /* 0x000fe2000bf46270 */
[----:B------:R-:W3:Y:S01]  /*4e90*/  LDCU.64 UR22, c[0x0][0xf28] ;  /* 0x0001e500ff1677ac */ /* 0x000ee20008000a00 */
[----:B------:R-:W-:Y:S02]  /*4ea0*/  UISETP.NE.AND.EX UP6, UPT, UR31, URZ, UPT, UP6 ;  /* 0x000000ff1f00728c */ /* 0x000fe4000bfc5360 */
[----:B------:R-:W-:Y:S02]  /*4eb0*/  UIADD3 UR33, UPT, UPT, UR21, 0xd0, URZ ;  /* 0x000000d015217890 */ /* 0x000fe4000fffe0ff */
[----:B------:R-:W-:Y:S02]  /*4ec0*/  UIADD3 UR25, UPT, UPT, UR21, 0xd8, URZ ;  /* 0x000000d815197890 */ /* 0x000fe4000fffe0ff */
[----:B------:R-:W-:-:S02]  /*4ed0*/  UIADD3 UR17, UPT, UPT, UR21, 0xe0, URZ ;  /* 0x000000e015117890 */ /* 0x000fc4000fffe0ff */
[----:B------:R-:W-:Y:S02]  /*4ee0*/  UPRMT UR39, UR52, 0x654, UR39 ;  /* 0x0000065434277896 */ /* 0x000fe40008000027 */
[----:B------:R-:W-:Y:S02]  /*4ef0*/  USHF.R.U32.HI UR41, URZ, UR45, UR6 ;  /* 0x0000002dff297299 */ /* 0x000fe40008011606 */
[----:B-1----:R-:W-:Y:S02]  /*4f00*/  USHF.R.U32.HI UR40, URZ, UR48, UR40 ;  /* 0x00000030ff287299 */ /* 0x002fe40008011628 */
[----:B------:R-:W-:Y:S02]  /*4f10*/  UISETP.NE.AND UP0, UPT, UR46, 0x1, UPT ;  /* 0x000000012e00788c */ /* 0x000fe4000bf05270 */
[----:B--2---:R-:W-:-:S11]  /*4f20*/  UISETP.NE.AND UP3, UPT, UR4, 0x1, UPT ;  /* 0x000000010400788c */ /* 0x004fd6000bf65270 */
.L_x_108:
[C---:B------:R-:W-:Y:S02]  /*4f30*/  LEA R8, R10.reuse, UR21, 0x3 ;  /* 0x000000150a087c11 */ /* 0x040fe4000f8e18ff */
[----:B------:R-:W-:Y:S02]  /*4f40*/  SHF.L.U32 R5, R9, 0x1f, RZ ;  /* 0x0000001f09057819 */ /* 0x000fe400000006ff */
[----:B------:R-:W-:Y:S02]  /*4f50*/  LEA R6, R10, UR21, 0x4 ;  /* 0x000000150a067c11 */ /* 0x000fe4000f8e20ff */
[----:B------:R-:W1:Y:S02]  /*4f60*/  SYNCS.PHASECHK.TRANS64.TRYWAIT P0, [R8+URZ+0x120], R5 ;  /* 0x00012005080075a7 */ /* 0x000e6400080011ff */
[----:B-12---:R-:W-:Y:S05]  /*4f70*/  @!P0 BRA `(.L_x_98) ;  /* 0x0000005c009c8947 */ /* 0x006fea0003800000 */
.L_x_205:
[----:B-1----:R-:W1:Y:S01]  /*4f80*/  LDS.128 R4, [R6+0x190] ;  /* 0x0001900006047984 */ /* 0x002e620000000c00 */
[----:B------:R-:W-:Y:S01]  /*4f90*/  UISETP.GE.AND UP0, UPT, UR42, 0x1, UPT ;  /* 0x000000012a00788c */ /* 0x000fe2000bf06270 */
[----:B------:R-:W-:Y:S01]  /*4fa0*/  @!PT LDS RZ, [RZ] ;  /* 0x00000000fffff984 */ /* 0x000fe20000000800 */
[----:B------:R-:W-:Y:S01]  /*4fb0*/  @!PT LDS RZ, [RZ] ;  /* 0x00000000fffff984 */ /* 0x000fe20000000800 */
[----:B------:R-:W-:Y:S01]  /*4fc0*/  @!PT LDS RZ, [RZ] ;  /* 0x00000000fffff984 */ /* 0x000fe20000000800 */
[----:B------:R-:W-:Y:S01]  /*4fd0*/  @!PT LDS RZ, [RZ] ;  /* 0x00000000fffff984 */ /* 0x000fe20000000800 */
[----:B------:R2:W-:Y:S06]  /*4fe0*/  MEMBAR.ALL.CTA ;  /* 0x0000000000007992 */ /* 0x0005ec0000008000 */
[----:B--2---:R-:W2:Y:S01]  /*4ff0*/  FENCE.VIEW.ASYNC.S ;  /* 0x00000000000073c6 */ /* 0x004ea20000000000 */
[----:B-1----:R-:W-:Y:S11]  /*5000*/  LOP3.LUT P0, RZ, R6, 0x1, RZ, 0xc0, !PT ;  /* 0x0000000106ff7812 */ /* 0x002ff6000780c0ff */
[----:B------:R-:W-:Y:S02]  /*5010*/  @!UPT UIADD3 URZ, UPT, UPT, URZ, URZ, URZ ;  /* 0x000000fffffff290 */ /* 0x000fe4000fffe0ff */
[----:B--2---:R-:W-:Y:S01]  /*5020*/  VOTEU.ANY UP2, P0 ;  /* 0x0000000000ff7886 */ /* 0x004fe20000040100 */
[----:B------:R-:W-:Y:S11]  /*5030*/  PLOP3.LUT P0, PT, PT, PT, UP2, 0x80, 0x8 ;  /* 0x000000000008781c */ /* 0x000ff60003f0f028 */
[----:B------:R-:W-:Y:S02]  /*5040*/  @!UPT UIADD3 URZ, UPT, UPT, URZ, URZ, URZ ;  /* 0x000000fffffff290 */ /* 0x000fe4000fffe0ff */
[----:B------:R-:W-:Y:S02]  /*5050*/  @P0 SHF.R.U32.HI R0, RZ, 0x10, R5 ;  /* 0x00000010ff000819 */ /* 0x000fe40000011605 */
[----:B------:R-:W-:Y:S02]  /*5060*/  @P0 MOV R2, R4 ;  /* 0x0000000400020202 */ /* 0x000fe40000000f00 */
[----:B------:R-:W-:Y:S01]  /*5070*/  @P0 R2UR UR4, R0 ;  /* 0x00000000000402ca */ /* 0x000fe200000e0000 */
[----:B------:R-:W-:Y:S01]  /*5080*/  VIADD R0, R8, 0x130 ;  /* 0x0000013008007836 */ /* 0x000fe20000000000 */
[----:B------:R-:W-:Y:S02]  /*5090*/  @P0 LOP3.LUT R4, R5, 0xffff, RZ, 0xc0, !PT ;  /* 0x0000ffff05040812 */ /* 0x000fe400078ec0ff */
[----:B------:R-:W-:Y:S02]  /*50a0*/  @P0 R2UR UR6, R2 ;  /* 0x00000000020602ca */ /* 0x000fe400000e0000 */
[----:B------:R-:W-:Y:S02]  /*50b0*/  PRMT R0, RZ, 0x654, R0 ;  /* 0x00000654ff007816 */ /* 0x000fe40000000000 */
[----:B------:R-:W-:Y:S02]  /*50c0*/  @P0 R2UR UR5, R4 ;  /* 0x00000000040502ca */ /* 0x000fe400000e0000 */
[----:B------:R1:W-:Y:S03]  /*50d0*/  SYNCS.ARRIVE.TRANS64.RED.A1T0 RZ, [R0+URZ], RZ ;  /* 0x000000ff00ff79a7 */ /* 0x0003e600081004ff */
[----:B------:R-:W-:Y:S04]  /*50e0*/  @UP2 UMOV UR29, UR4 ;  /* 0x00000004001d2c82 */ /* 0x000fe80008000000 */
[----:B------:R-:W-:Y:S04]  /*50f0*/  @UP2 UMOV UR14, UR6 ;  /* 0x00000006000e2c82 */ /* 0x000fe80008000000 */
[----:B------:R-:W-:Y:S01]  /*5100*/  @UP2 UMOV UR13, UR5 ;  /* 0x00000005000d2c82 */ /* 0x000fe20008000000 */
[----:B------:R-:W-:Y:S05]  /*5110*/  BRA.U !UP0, `(.L_x_99) ;  /* 0x0000000108c07547 */ /* 0x000fea000b800000 */
[----:B------:R-:W-:Y:S02]  /*5120*/  UIMAD.WIDE.U32 UR18, UR13, UR47, URZ ;  /* 0x0000002f0d1272a5 */ /* 0x000fe4000f8e00ff */
[----:B------:R-:W-:Y:S02]  /*5130*/  UP2UR UR20, UPR, URZ, 0x4 ;  /* 0x00000004ff147883 */ /* 0x000fe40008000000 */
[----:B------:R-:W-:Y:S02]  /*5140*/  UISETP.NE.AND UP2, UPT, UR46, 0x1, UPT ;  /* 0x000000012e00788c */ /* 0x000fe4000bf45270 */
[----:B------:R-:W-:Y:S02]  /*5150*/  UIMAD.WIDE.U32 UR26, UR14, UR44, URZ ;  /* 0x0000002c0e1a72a5 */ /* 0x000fe4000f8e00ff */
[----:B------:R-:W-:Y:S02]  /*5160*/  USEL UR4, UR37, UR40, !UP2 ;  /* 0x0000002825047287 */ /* 0x000fe4000d000000 */
[----:B------:R-:W-:Y:S02]  /*5170*/  UISETP.NE.AND UP0, UPT, UR15, 0x1, UPT ;  /* 0x000000010f00788c */ /* 0x000fe4000bf05270 */
[----:B------:R-:W-:Y:S02]  /*5180*/  UP2UR UR24, UPR, URZ, 0x2 ;  /* 0x00000002ff187883 */ /* 0x000fe40008000000 */
[----:B------:R-:W-:Y:S02]  /*5190*/  UISETP.NE.AND UP1, UPT, UR42, 0x1, UPT ;  /* 0x000000012a00788c */ /* 0x000fe4000bf25270 */
[----:B---3--:R-:W-:Y:S02]  /*51a0*/  UIMAD.WIDE.U32 UR8, UR4, UR22, URZ ;  /* 0x00000016040872a5 */ /* 0x008fe4000f8e00ff */
[----:B------:R-:W-:Y:S01]  /*51b0*/  USEL UR7, UR38, UR41, !UP0 ;  /* 0x0000002926077287 */ /* 0x000fe2000c000000 */
[----:B------:R-:W-:Y:S02]  /*51c0*/  UMOV UR5, UR19 ;  /* 0x0000001300057c82 */ /* 0x000fe40008000000 */
[----:B------:R-:W-:Y:S02]  /*51d0*/  USHF.R.U32.HI UR6, URZ, UR48, UR5 ;  /* 0x00000030ff067299 */ /* 0x000fe40008011605 */
[----:B------:R-:W-:Y:S02]  /*51e0*/  UIMAD.WIDE.U32 UR10, UR7, UR22, URZ ;  /* 0x00000016070a72a5 */ /* 0x000fe4000f8e00ff */
[----:B------:R-:W-:Y:S02]  /*51f0*/  USEL UR6, UR13, UR6, !UP2 ;  /* 0x000000060d067287 */ /* 0x000fe4000d000000 */
[----:B------:R-:W-:Y:S01]  /*5200*/  UISETP.NE.AND UP2, UPT, UR20, URZ, UPT ;  /* 0x000000ff1400728c */ /* 0x000fe2000bf45270 */
[----:B------:R-:W-:Y:S02]  /*5210*/  UMOV UR5, UR27 ;  /* 0x0000001b00057c82 */ /* 0x000fe40008000000 */
[----:B------:R-:W-:Y:S03]  /*5220*/  USHF.R.U32.HI UR16, URZ, UR45, UR5 ;  /* 0x0000002dff107299 */ /* 0x000fe60008011605 */
[----:B------:R-:W-:Y:S02]  /*5230*/  UMOV UR5, UR9 ;  /* 0x0000000900057c82 */ /* 0x000fe40008000000 */
[----:B------:R-:W-:Y:S03]  /*5240*/  @UP1 USHF.R.U32.HI UR4, URZ, UR23, UR5 ;  /* 0x00000017ff041299 */ /* 0x000fe60008011605 */
[----:B------:R-:W-:Y:S01]  /*5250*/  UMOV UR5, UR11 ;  /* 0x0000000b00057c82 */ /* 0x000fe20008000000 */
[----:B------:R-:W-:Y:S02]  /*5260*/  UIMAD UR4, UR42, UR4, URZ ;  /* 0x000000042a0472a4 */ /* 0x000fe4000f8e02ff */
[----:B------:R-:W-:Y:S02]  /*5270*/  @UP1 USHF.R.U32.HI UR7, URZ, UR23, UR5 ;  /* 0x00000017ff071299 */ /* 0x000fe40008011605 */
[----:B------:R-:W-:Y:S02]  /*5280*/  USEL UR5, UR14, UR16, !UP0 ;  /* 0x000000100e057287 */ /* 0x000fe4000c000000 */
[----:B------:R-:W-:Y:S02]  /*5290*/  UIMAD.WIDE.U32 UR10, UR6, UR22, URZ ;  /* 0x00000016060a72a5 */ /* 0x000fe4000f8e00ff */
[----:B------:R-:W-:Y:S02]  /*52a0*/  UIMAD UR8, UR42, UR7, URZ ;  /* 0x000000072a0872a4 */ /* 0x000fe4000f8e02ff */
[----:B------:R-:W-:Y:S03]  /*52b0*/  UISETP.GE.AND UP0, UPT, UR6, UR4, UPT ;  /* 0x000000040600728c */ /* 0x000fe6000bf06270 */
[----:B------:R-:W-:Y:S01]  /*52c0*/  UMOV UR4, UR11 ;  /* 0x0000000b00047c82 */ /* 0x000fe20008000000 */
[----:B------:R-:W-:Y:S02]  /*52d0*/  UISETP.GE.OR UP0, UPT, UR5, UR8, UP0 ;  /* 0x000000080500728c */ /* 0x000fe40008706670 */
[----:B------:R-:W-:Y:S02]  /*52e0*/  USHF.R.U32.HI UR4, URZ, UR23, UR4 ;  /* 0x00000017ff047299 */ /* 0x000fe40008011604 */
[----:B------:R-:W-:Y:S02]  /*52f0*/  UIMAD.WIDE.U32 UR8, UR5, UR22, URZ ;  /* 0x00000016050872a5 */ /* 0x000fe4000f8e00ff */
[----:B------:R-:W-:Y:S04]  /*5300*/  USEL UR10, UR6, UR4, !UP1 ;  /* 0x00000004060a7287 */ /* 0x000fe8000c800000 */
[----:B------:R-:W-:Y:S01]  /*5310*/  UIADD3 UR11, UPT, UPT, -UR10, URZ, URZ ;  /* 0x000000ff0a0b7290 */ /* 0x000fe2000fffe1ff */
[----:B------:R-:W-:Y:S02]  /*5320*/  @!UP0 UMOV UR4, UR9 ;  /* 0x0000000900048c82 */ /* 0x000fe40008000000 */
[----:B------:R-:W-:Y:S02]  /*5330*/  @!UP0 USHF.R.U32.HI UR4, URZ, UR23, UR4 ;  /* 0x00000017ff048299 */ /* 0x000fe40008011604 */
[----:B------:R-:W-:Y:S02]  /*5340*/  UIMAD UR8, UR42, UR11, UR6 ;  /* 0x0000000b2a0872a4 */ /* 0x000fe4000f8e0206 */
[----:B------:R-:W-:Y:S02]  /*5350*/  @!UP0 USEL UR4, UR5, UR4, !UP1 ;  /* 0x0000000405048287 */ /* 0x000fe4000c800000 */
[----:B------:R-:W-:Y:S02]  /*5360*/  UISETP.NE.AND UP1, UPT, UR24, URZ, UPT ;  /* 0x000000ff1800728c */ /* 0x000fe4000bf25270 */
[----:B------:R-:W-:Y:S02]  /*5370*/  @!UP0 UIMAD UR8, UR7, UR8, UR4 ;  /* 0x00000008070882a4 */ /* 0x000fe4000f8e0204 */
[----:B------:R-:W-:Y:S02]  /*5380*/  @!UP0 UIADD3 UR9, UPT, UPT, UR10, -UR4, URZ ;  /* 0x800000040a098290 */ /* 0x000fe4000fffe0ff */
[----:B------:R-:W-:Y:S02]  /*5390*/  UIADD3 UR4, UPT, UPT, -UR5, URZ, URZ ;  /* 0x000000ff05047290 */ /* 0x000fe4000fffe1ff */
[----:B------:R-:W-:Y:S02]  /*53a0*/  UIADD3 UR7, UPT, UPT, -UR6, URZ, URZ ;  /* 0x000000ff06077290 */ /* 0x000fe4000fffe1ff */
[----:B------:R-:W-:Y:S02]  /*53b0*/  @!UP0 UIMAD UR6, UR9, UR42, UR5 ;  /* 0x0000002a090682a4 */ /* 0x000fe4000f8e0205 */
[----:B------:R-:W-:Y:S02]  /*53c0*/  UIMAD UR14, UR15, UR4, UR14 ;  /* 0x000000040f0e72a4 */ /* 0x000fe4000f8e020e */
[----:B------:R-:W-:Y:S01]  /*53d0*/  UIMAD UR13, UR46, UR7, UR13 ;  /* 0x000000072e0d72a4 */ /* 0x000fe2000f8e020d */
[----:B------:R-:W-:Y:S02]  /*53e0*/  @!UP0 UMOV UR5, UR8 ;  /* 0x0000000800058c82 */ /* 0x000fe40008000000 */
[----:B------:R-:W-:Y:S02]  /*53f0*/  UIMAD UR14, UR5, UR15, UR14 ;  /* 0x0000000f050e72a4 */ /* 0x000fe4000f8e020e */
[----:B------:R-:W-:Y:S11]  /*5400*/  UIMAD UR13, UR6, UR46, UR13 ;  /* 0x0000002e060d72a4 */ /* 0x000ff6000f8e020d */
[----:B------:R-:W-:Y:S01]  /*5410*/  @!UPT UIADD3 URZ, UPT, UPT, URZ, URZ, URZ ;  /* 0x000000fffffff290 */ /* 0x000fe2000fffe0ff */
.L_x_99:
[----:B------:R-:W2:Y:S01]  /*5420*/  @!UP3 LDCU.128 UR8, c[0x0][0xf10] ;  /* 0x0001e200ff08b7ac */ /* 0x000ea20008000c00 */
[----:B------:R-:W-:Y:S02]  /*5430*/  ISETP.NE.U32.AND P0, PT, RZ, UR30, PT ;  /* 0x0000001eff007c0c */ /* 0x000fe4000bf05070 */
[----:B------:R-:W-:Y:S02]  /*5440*/  SHF.L.U32 R4, R11, 0x1f, RZ ;  /* 0x0000001f0b047819 */ /* 0x000fe400000006ff */
[----:B------:R-:W-:Y:S01]  /*5450*/  ISETP.NE.AND.EX P0, PT, RZ, UR31, PT, P0 ;  /* 0x0000001fff007c0c */ /* 0x000fe2000bf05300 */
[----:B------:R-:W4:Y:S01]  /*5460*/  @!UP3 LDCU UR5, c[0x0][0xf0c] ;  /* 0x0001e180ff05b7ac */ /* 0x000f220008000800 */
[----:B------:R-:W-:Y:S02]  /*5470*/  USHF.L.U32 UR35, UR28, 0x7, URZ ;  /* 0x000000071c237899 */ /* 0x000fe400080006ff */
[----:B------:R-:W-:Y:S02]  /*5480*/  USHF.L.U32 UR34, UR12, 0x7, URZ ;  /* 0x000000070c227899 */ /* 0x000fe400080006ff */
[----:B--2---:R-:W-:Y:S07]  /*5490*/  UIMAD.WIDE.U32 UR6, UR14, UR8, URZ ;  /* 0x000000080e0672a5 */ /* 0x004fee000f8e00ff */
[----:B------:R-:W-:Y:S01]  /*54a0*/  @!UP3 UMOV UR4, UR7 ;  /* 0x000000070004bc82 */ /* 0x000fe20008000000 */
[----:B----4-:R-:W-:Y:S02]  /*54b0*/  @!UP3 UISETP.NE.AND UP0, UPT, UR5, 0x1, UPT ;  /* 0x000000010500b88c */ /* 0x010fe4000bf05270 */
[----:B------:R-:W-:Y:S02]  /*54c0*/  @!UP3 USHF.R.U32.HI UR4, URZ, UR9, UR4 ;  /* 0x00000009ff04b299 */ /* 0x000fe40008011604 */
[----:B------:R-:W-:Y:S02]  /*54d0*/  UIMAD.WIDE.U32 UR6, UR13, UR11, URZ ;  /* 0x0000000b0d0672a5 */ /* 0x000fe4000f8e00ff */
[----:B------:R-:W-:Y:S02]  /*54e0*/  @!UP3 USEL UR8, UR14, UR4, !UP0 ;  /* 0x000000040e08b287 */ /* 0x000fe4000c000000 */
[----:B------:R-:W-:Y:S03]  /*54f0*/  @!UP3 UISETP.NE.AND UP0, UPT, UR10, 0x1, UPT ;  /* 0x000000010a00b88c */ /* 0x000fe6000bf05270 */
[----:B------:R-:W-:Y:S02]  /*5500*/  @!UP3 UMOV UR6, UR7 ;  /* 0x000000070006bc82 */ /* 0x000fe40008000000 */
[----:B------:R-:W2:Y:S02]  /*5510*/  @!UP3 LDCU UR4, c[0x0][0xf20] ;  /* 0x0001e400ff04b7ac */ /* 0x000ea40008000800 */
[----:B--2---:R-:W-:Y:S04]  /*5520*/  @!UP3 USHF.R.U32.HI UR6, URZ, UR4, UR6 ;  /* 0x00000004ff06b299 */ /* 0x004fe80008011606 */
[----:B------:R-:W-:Y:S04]  /*5530*/  @!UP3 USEL UR6, UR13, UR6, !UP0 ;  /* 0x000000060d06b287 */ /* 0x000fe8000c000000 */
[----:B------:R-:W-:Y:S02]  /*5540*/  @!UP3 UIADD3 UR4, UPT, UPT, -UR8, UR6, URZ ;  /* 0x000000060804b290 */ /* 0x000fe4000fffe1ff */
[----:B------:R-:W-:Y:S02]  /*5550*/  @!UP3 UIADD3 UR6, UPT, UPT, UR8, -UR6, URZ ;  /* 0x800000060806b290 */ /* 0x000fe4000fffe0ff */
[----:B------:R-:W-:Y:S02]  /*5560*/  @!UP3 UIMAD UR14, UR4, UR5, UR14 ;  /* 0x00000005040eb2a4 */ /* 0x000fe4000f8e020e */
[----:B------:R-:W-:Y:S01]  /*5570*/  @!UP3 UIMAD UR13, UR6, UR10, UR13 ;  /* 0x0000000a060db2a4 */ /* 0x000fe2000f8e020d */
[----:B------:R-:W-:Y:S11]  /*5580*/  BRA.U UP4, `(.L_x_100) ;  /* 0x0000000104107547 */ /* 0x000ff6000b800000 */
[----:B-1----:R-:W-:Y:S04]  /*5590*/  MOV R0, UR43 ;  /* 0x0000002b00007c02 */ /* 0x002fe80008000f00 */
[----:B------:R-:W-:Y:S04]  /*55a0*/  SHF.L.U32 R5, R0, 0x1f, RZ ;  /* 0x0000001f00057819 */ /* 0x000fe800000006ff */
[----:B------:R-:W1:Y:S02]  /*55b0*/  SYNCS.PHASECHK.TRANS64.TRYWAIT P1, [UR21+0x118], R5 ;  /* 0x00011805ff0075a7 */ /* 0x000e640008021115 */
[----:B-1----:R-:W-:Y:S05]  /*55c0*/  @!P1 BRA `(.L_x_101) ;  /* 0x00000058001c9947 */ /* 0x002fea0003800000 */
.L_x_100:
[----:B------:R-:W-:Y:S05]  /*55d0*/  BRA.U !UP6, `(.L_x_102) ;  /* 0x000000010e387547 */ /* 0x000fea000b800000 */
[----:B------:R-:W-:Y:S01]  /*55e0*/  UPLOP3.LUT UP1, UPT, UPT, UPT, UP5, 0x80, 0x8 ;  /* 0x000000000008789c */ /* 0x000fe20003f2f050 */
[----:B-1----:R-:W-:Y:S01]  /*55f0*/  HFMA2 R0, -RZ, RZ, 0, 5.9604644775390625e-08 ;  /* 0x00000001ff007431 */ /* 0x002fe200000001ff */
[----:B------:R-:W1:Y:S01]  /*5600*/  LDCU.64 UR8, c[0x0][0x358] ;  /* 0x00006b00ff0877ac */ /* 0x000e620008000a00 */
[----:B------:R-:W-:Y:S03]  /*5610*/  IMAD.MOV.U32 R80, RZ, RZ, 0x1 ;  /* 0x00000001ff507424 */ /* 0x000fe600078e00ff */
[----:B------:R-:W-:Y:S05]  /*5620*/  PLOP3.LUT P1, PT, PT, PT, UP1, 0x80, 0x8 ;  /* 0x000000000008781c */ /* 0x000fea0003f2f018 */
[----:B------:R-:W2:Y:S01]  /*5630*/  @UP1 LDCU.64 UR4, c[0x0][0xc88] ;  /* 0x00019100ff0417ac */ /* 0x000ea20008000a00 */
[----:B------:R-:W-:Y:S07]  /*5640*/  @UP1 UIMAD UR6, UR36, UR30, URZ ;  /* 0x0000001e240612a4 */ /* 0x000fee000f8e02ff */
[----:B------:R-:W-:Y:S01]  /*5650*/  @!P1 PRMT R80, R0, 0x7610, R80 ;  /* 0x0000761000509816 */ /* 0x000fe20000000050 */
[----:B--2---:R-:W-:Y:S06]  /*5660*/  @UP1 UIMAD.WIDE UR4, UR6, 0x4, UR4 ;  /* 0x00000004060418a5 */ /* 0x004fec000f8e0204 */
[----:B------:R-:W-:Y:S01]  /*5670*/  IMAD.U32 R6, RZ, RZ, UR4 ;  /* 0x00000004ff067e24 */ /* 0x000fe2000f8e00ff */
[----:B------:R-:W-:Y:S04]  /*5680*/  MOV R7, UR5 ;  /* 0x0000000500077c02 */ /* 0x000fe80008000f00 */
[----:B------:R-:W2:Y:S01]  /*5690*/  @!UP1 LDCU UR4, c[0x0][0xc80] ;  /* 0x00019000ff0497ac */ /* 0x000ea20008000800 */
[----:B-1---5:R4:W5:Y:S02]  /*56a0*/  @P1 LDG.E R41, desc[UR8][R6.64] ;  /* 0x0000000806291981 */ /* 0x022964000c1e1900 */
[----:B--2-4-:R-:W-:Y:S07]  /*56b0*/  @!P1 IMAD.U32 R41, RZ, RZ, UR4 ;  /* 0x00000004ff299e24 */ /* 0x014fee000f8e00ff */
.L_x_102:
[----:B-----5:R-:W-:Y:S01]  /*56c0*/  @!P0 FSETP.EQ.AND P2, PT, R41, RZ, PT ;  /* 0x000000ff2900820b */ /* 0x020fe20003f42000 */
[----:B------:R-:W-:Y:S01]  /*56d0*/  @!UPT UIADD3 URZ, UPT, UPT, URZ, URZ, URZ ;  /* 0x000000fffffff290 */ /* 0x000fe2000fffe0ff */
[----:B------:R-:W-:Y:S11]  /*56e0*/  @!P0 BRA `(.L_x_103) ;  /* 0x0000000000148947 */ /* 0x000ff60003800000 */
[----:B------:R-:W-:Y:S02]  /*56f0*/  LOP3.LUT P0, RZ, R80, 0xff, RZ, 0xc0, !PT ;  /* 0x000000ff50ff7812 */ /* 0x000fe4000780c0ff */
[----:B------:R-:W-:Y:S04]  /*5700*/  PLOP3.LUT P2, PT, PT, PT, UP1, 0x80, 0x8 ;  /* 0x000000000008781c */ /* 0x000fe80003f4f018 */
[----:B------:R-:W-:Y:S07]  /*5710*/  PLOP3.LUT P2, PT, P2, PT, PT, 0x8, 0x80 ;  /* 0x000000000080781c */ /* 0x000fee000174e170 */
[----:B------:R-:W-:Y:S11]  /*5720*/  @P0 FSETP.EQ.AND P2, PT, R41, RZ, PT ;  /* 0x000000ff2900020b */ /* 0x000ff60003f42000 */
[----:B------:R-:W-:Y:S02]  /*5730*/  @!UPT UIADD3 URZ, UPT, UPT, URZ, URZ, URZ ;  /* 0x000000fffffff290 */ /* 0x000fe4000fffe0ff */
.L_x_103:
[----:B------:R-:W2:Y:S01]  /*5740*/  SYNCS.PHASECHK.TRANS64.TRYWAIT P0, [UR21+0xf0], R4 ;  /* 0x0000f004ff0075a7 */ /* 0x000ea20008001115 */
[----:B------:R-:W-:Y:S04]  /*5750*/  ELECT P1, URZ, PT ;  /* 0x0000000000ff782f */ /* 0x000fe80003820000 */
[----:B------:R-:W-:Y:S01]  /*5760*/  PLOP3.LUT P1, PT, P2, P1, PT, 0xf2, 0x2f ;  /* 0x00000000002f781c */ /* 0x000fe20001723e72 */
[----:B------:R-:W-:Y:S01]  /*5770*/  @!UPT UIADD3 URZ, UPT, UPT, URZ, URZ, URZ ;  /* 0x000000fffffff290 */ /* 0x000fe2000fffe0ff */
[----:B--2---:R-:W-:Y:S11]  /*5780*/  @!P0 BRA `(.L_x_104) ;  /* 0x0000005400c48947 */ /* 0x004ff60003800000 */
.L_x_208:
[----:B------:R-:W-:Y:S01]  /*5790*/  @!P1 IADD3 R2, P0, PT, R12, 0x980, RZ ;  /* 0x000009800c029810 */ /* 0x000fe20007f1e0ff */
[----:B------:R-:W-:Y:S01]  /*57a0*/  VOTEU.ALL UP0, P1 ;  /* 0x0000000000ff7886 */ /* 0x000fe20000800000 */
[----:B------:R-:W-:Y:S01]  /*57b0*/  UMOV UR6, 0x0 ;  /* 0x0000000000067882 */ /* 0x000fe20000000000 */
[----:B------:R-:W-:Y:S01]  /*57c0*/  UMOV UR7, 0x10000000 ;  /* 0x1000000000077882 */ /* 0x000fe20000000000 */
[----:B------:R-:W-:Y:S01]  /*57d0*/  @!P1 R2UR UR5, R2 ;  /* 0x00000000020592ca */ /* 0x000fe200000e0000 */
[----:B-1----:R-:W-:Y:S01]  /*57e0*/  @!P1 IMAD.X R0, RZ, RZ, R13, P0 ;  /* 0x000000ffff009224 */ /* 0x002fe200000e060d */
[----:B------:R-:W-:Y:S01]  /*57f0*/  @!UP0 UIADD3 UR32, UPT, UPT, UR21, 0x200, URZ ;  /* 0x0000020015208890 */ /* 0x000fe2000fffe0ff */
[----:B------:R-:W-:Y:S03]  /*5800*/  VOTEU.ALL UP0, P1 ;  /* 0x0000000000ff7886 */ /* 0x000fe60000800000 */
[----:B------:R-:W-:Y:S01]  /*5810*/  @!P1 R2UR UR4, R0 ;  /* 0x00000000000492ca */ /* 0x000fe200000e0000 */
[----:B------:R-:W-:Y:S06]  /*5820*/  @!P1 IMAD.MOV.U32 R0, RZ, RZ, 0x2000 ;  /* 0x00002000ff009424 */ /* 0x000fec00078e00ff */
[----:B------:R-:W-:Y:S06]  /*5830*/  IMAD.U32 R6, RZ, RZ, UR5 ;  /* 0x00000005ff067e24 */ /* 0x000fec000f8e00ff */
[----:B------:R-:W-:Y:S01]  /*5840*/  IMAD.U32 R7, RZ, RZ, UR4 ;  /* 0x00000004ff077e24 */ /* 0x000fe2000f8e00ff */
[----:B------:R-:W-:Y:S04]  /*5850*/  @!P1 R2UR UR4, R6 ;  /* 0x00000000060492ca */ /* 0x000fe800000e0000 */
[----:B------:R-:W-:Y:S11]  /*5860*/  @!P1 R2UR UR5, R7 ;  /* 0x00000000070592ca */ /* 0x000ff600000e0000 */
[----:B------:R-:W-:Y:S02]  /*5870*/  @!UPT UIADD3 URZ, UPT, UPT, URZ, URZ, URZ ;  /* 0x000000fffffff290 */ /* 0x000fe4000fffe0ff */
[----:B------:R1:W-:Y:S01]  /*5880*/  @!UP0 UTMALDG.3D [UR32], [UR4], desc[UR6] ;  /* 0x00000620040085b4 */ /* 0x0003e20008011000 */
[----:B------:R2:W-:Y:S01]  /*5890*/  @!P1 SYNCS.ARRIVE.TRANS64.RED.A0TR RZ, [UR21+0xd0], R0 ;  /* 0x0000d000ffff99a7 */ /* 0x0005e20008300415 */
[----:B-1----:R-:W-:Y:S09]  /*58a0*/  UPRMT UR4, UR52, 0x654, UR33 ;  /* 0x0000065434047896 */ /* 0x002ff20008000021 */
[----:B------:R-:W-:Y:S01]  /*58b0*/  SYNCS.ARRIVE.TRANS64.RED.A1T0 RZ, [UR4], RZ ;  /* 0x000000ffffff79a7 */ /* 0x000fe20008100404 */
[----:B------:R-:W1:Y:S02]  /*58c0*/  SYNCS.PHASECHK.TRANS64.TRYWAIT P0, [UR21+0xf8], R4 ;  /* 0x0000f804ff0075a7 */ /* 0x000e640008001115 */
[----:B-12---:R-:W-:Y:S05]  /*58d0*/  @!P0 BRA `(.L_x_105) ;  /* 0x0000005400888947 */ /* 0x006fea0003800000 */
.L_x_210:
[----:B------:R-:W-:Y:S01]  /*58e0*/  @!P1 IADD3 R2, P0, PT, R12, 0x980, RZ ;  /* 0x000009800c029810 */ /* 0x000fe20007f1e0ff */
[----:B------:R-:W-:Y:S01]  /*58f0*/  VOTEU.ALL UP0, P1 ;  /* 0x0000000000ff7886 */ /* 0x000fe20000800000 */
[----:B------:R-:W-:Y:S01]  /*5900*/  UMOV UR6, 0x0 ;  /* 0x0000000000067882 */ /* 0x000fe20000000000 */
[----:B------:R-:W-:Y:S01]  /*5910*/  UMOV UR7, 0x10000000 ;  /* 0x1000000000077882 */ /* 0x000fe20000000000 */
[----:B------:R-:W-:Y:S01]  /*5920*/  @!P1 R2UR UR5, R2 ;  /* 0x00000000020592ca */ /* 0x000fe200000e0000 */
[----:B------:R-:W-:Y:S01]  /*5930*/  @!P1 IMAD.X R0, RZ, RZ, R13, P0 ;  /* 0x000000ffff009224 */ /* 0x000fe200000e060d */
[----:B------:R-:W-:Y:S02]  /*5940*/  @!UP0 UIADD3 UR26, UPT, UPT, UR34, 0x20, URZ ;  /* 0x00000020221a8890 */ /* 0x000fe4000fffe0ff */
[----:B------:R-:W-:Y:S02]  /*5950*/  @!UP0 UIADD3 UR24, UPT, UPT, UR21, 0x2200, URZ ;  /* 0x0000220015188890 */ /* 0x000fe4000fffe0ff */
[----:B------:R-:W-:Y:S01]  /*5960*/  @!P1 R2UR UR4, R0 ;  /* 0x00000000000492ca */ /* 0x000fe200000e0000 */
[----:B------:R-:W-:Y:S01]  /*5970*/  VOTEU.ALL UP0, P1 ;  /* 0x0000000000ff7886 */ /* 0x000fe20000800000 */
[----:B------:R-:W-:Y:S01]  /*5980*/  UMOV UR27, UR35 ;  /* 0x00000023001b7c82 */ /* 0x000fe20008000000 */
[----:B------:R-:W-:Y:S01]  /*5990*/  UMOV UR28, UR36 ;  /* 0x00000024001c7c82 */ /* 0x000fe20008000000 */
[----:B------:R-:W-:Y:S03]  /*59a0*/  @!P1 IMAD.MOV.U32 R0, RZ, RZ, 0x2000 ;  /* 0x00002000ff009424 */ /* 0x000fe600078e00ff */
[----:B------:R-:W-:Y:S06]  /*59b0*/  IMAD.U32 R6, RZ, RZ, UR5 ;  /* 0x00000005ff067e24 */ /* 0x000fec000f8e00ff */
[----:B------:R-:W-:Y:S01]  /*59c0*/  IMAD.U32 R7, RZ, RZ, UR4 ;  /* 0x00000004ff077e24 */ /* 0x000fe2000f8e00ff */
[----:B------:R-:W-:Y:S04]  /*59d0*/  @!P1 R2UR UR4, R6 ;  /* 0x00000000060492ca */ /* 0x000fe800000e0000 */
[----:B------:R-:W-:Y:S11]  /*59e0*/  @!P1 R2UR UR5, R7 ;  /* 0x00000000070592ca */ /* 0x000ff600000e0000 */
[----:B------:R-:W-:Y:S02]  /*59f0*/  @!UPT UIADD3 URZ, UPT, UPT, URZ, URZ, URZ ;  /* 0x000000fffffff290 */ /* 0x000fe4000fffe0ff */
[----:B------:R2:W-:Y:S01]  /*5a00*/  @!UP0 UTMALDG.3D [UR24], [UR4], desc[UR6] ;  /* 0x00000618040085b4 */ /* 0x0005e20008011000 */
[----:B------:R4:W-:Y:S01]  /*5a10*/  @!P1 SYNCS.ARRIVE.TRANS64.RED.A0TR RZ, [UR21+0xd8], R0 ;  /* 0x0000d800ffff99a7 */ /* 0x0009e20008300415 */
[----:B--2---:R-:W-:Y:S09]  /*5a20*/  UPRMT UR4, UR52, 0x654, UR25 ;  /* 0x0000065434047896 */ /* 0x004ff20008000019 */
[----:B------:R-:W-:Y:S01]  /*5a30*/  SYNCS.ARRIVE.TRANS64.RED.A1T0 RZ, [UR4], RZ ;  /* 0x000000ffffff79a7 */ /* 0x000fe20008100404 */
[----:B------:R-:W2:Y:S02]  /*5a40*/  SYNCS.PHASECHK.TRANS64.TRYWAIT P0, [UR21+0x100], R4 ;  /* 0x00010004ff0075a7 */ /* 0x000ea40008001115 */
[----:B--2-4-:R-:W-:Y:S05]  /*5a50*/  @!P0 BRA `(.L_x_106) ;  /* 0x0000005400408947 */ /* 0x014fea0003800000 */
.L_x_212:
[----:B------:R-:W-:Y:S01]  /*5a60*/  @!P1 IADD3 R2, P0, PT, R12, 0x980, RZ ;  /* 0x000009800c029810 */ /* 0x000fe20007f1e0ff */
[----:B------:R-:W-:Y:S01]  /*5a70*/  VOTEU.ALL UP0, P1 ;  /* 0x0000000000ff7886 */ /* 0x000fe20000800000 */
[----:B------:R-:W-:Y:S01]  /*5a80*/  UMOV UR6, 0x0 ;  /* 0x0000000000067882 */ /* 0x000fe20000000000 */
[----:B------:R-:W-:Y:S01]  /*5a90*/  UMOV UR7, 0x10000000 ;  /* 0x1000000000077882 */ /* 0x000fe20000000000 */
[----:B------:R-:W-:Y:S01]  /*5aa0*/  @!P1 R2UR UR5, R2 ;  /* 0x00000000020592ca */ /* 0x000fe200000e0000 */
[----:B------:R-:W-:Y:S01]  /*5ab0*/  @!P1 IMAD.X R0, RZ, RZ, R13, P0 ;  /* 0x000000ffff009224 */ /* 0x000fe200000e060d */
[----:B------:R-:W-:Y:S01]  /*5ac0*/  @!UP0 UIADD3 UR18, UPT, UPT, UR34, 0x40, URZ ;  /* 0x0000004022128890 */ /* 0x000fe2000fffe0ff */
[----:B------:R-:W-:Y:S01]  /*5ad0*/  VIADD R10, R10, 0x1 ;  /* 0x000000010a0a7836 */ /* 0x000fe20000000000 */
        /* <DEDUP_REMOVED lines=17> */
.L_x_214:
[----:B------:R-:W-:Y:S01]  /*5bf0*/  @!P1 IADD3 R2, P0, PT, R12, 0x980, RZ ;  /* 0x000009800c029810 */ /* 0x000fe20007f1e0ff */
[----:B------:R-:W-:Y:S01]  /*5c00*/  VOTEU.ALL UP0, P1 ;  /* 0x0000000000ff7886 */ /* 0x000fe20000800000 */
[----:B------:R-:W-:Y:S01]  /*5c10*/  UMOV UR6, 0x0 ;  /* 0x0000000000067882 */ /* 0x000fe20000000000 */
[----:B------:R-:W-:Y:S01]  /*5c20*/  UMOV UR7, 0x10000000 ;  /* 0x1000000000077882 */ /* 0x000fe20000000000 */
[----:B------:R-:W-:Y:S01]  /*5c30*/  @!P1 R2UR UR5, R2 ;  /* 0x00000000020592ca */ /* 0x000fe200000e0000 */
[----:B------:R-:W-:Y:S01]  /*5c40*/  @!P1 IMAD.X R0, RZ, RZ, R13, P0 ;  /* 0x000000ffff009224 */ /* 0x000fe200000e060d */
[----:B------:R-:W-:Y:S01]  /*5c50*/  @!UP0 UIADD3 UR10, UPT, UPT, UR34, 0x60, URZ ;  /* 0x00000060220a8890 */ /* 0x000fe2000fffe0ff */
[----:B------:R-:W-:Y:S01]  /*5c60*/  R2UR UR16, R82 ;  /* 0x00000000521072ca */ /* 0x000fe200000e0000 */
[----:B------:R-:W-:Y:S01]  /*5c70*/  @!UP0 UIADD3 UR8, UPT, UPT, UR21, 0x6200, URZ ;  /* 0x0000620015088890 */ /* 0x000fe2000fffe0ff */
[----:B------:R-:W-:Y:S01]  /*5c80*/  ISETP.NE.AND P0, PT, R10, 0x2, PT ;  /* 0x000000020a00780c */ /* 0x000fe20003f05270 */
[----:B------:R-:W-:Y:S01]  /*5c90*/  @!UP0 UIADD3 UR9, UPT, UPT, UR21, 0xe8, URZ ;  /* 0x000000e815098890 */ /* 0x000fe2000fffe0ff */
[----:B------:R-:W-:Y:S01]  /*5ca0*/  @!P1 R2UR UR4, R0 ;  /* 0x00000000000492ca */ /* 0x000fe200000e0000 */
[----:B------:R-:W-:Y:S01]  /*5cb0*/  VOTEU.ALL UP0, P1 ;  /* 0x0000000000ff7886 */ /* 0x000fe20000800000 */
[----:B------:R-:W-:Y:S01]  /*5cc0*/  UMOV UR11, UR35 ;  /* 0x00000023000b7c82 */ /* 0x000fe20008000000 */
[----:B------:R-:W-:Y:S01]  /*5cd0*/  UMOV UR12, UR36 ;  /* 0x00000024000c7c82 */ /* 0x000fe20008000000 */
[----:B------:R-:W-:Y:S01]  /*5ce0*/  SEL R0, RZ, 0x1, P0 ;  /* 0x00000001ff007807 */ /* 0x000fe20000000000 */
[----:B------:R-:W-:Y:S01]  /*5cf0*/  UIADD3 UR28, UPT, UPT, UR14, UR63, URZ ;  /* 0x0000003f0e1c7290 */ /* 0x000fe2000fffe0ff */
[----:B-1----:R-:W-:Y:S01]  /*5d00*/  IMAD.U32 R4, RZ, RZ, UR5 ;  /* 0x00000005ff047e24 */ /* 0x002fe2000f8e00ff */
[----:B------:R-:W-:Y:S01]  /*5d10*/  LOP3.LUT R11, R11, 0x1, RZ, 0x3c, !PT ;  /* 0x000000010b0b7812 */ /* 0x000fe200078e3cff */
[----:B------:R-:W-:Y:S01]  /*5d20*/  UMOV UR36, UR29 ;  /* 0x0000001d00247c82 */ /* 0x000fe20008000000 */
[----:B------:R-:W-:Y:S01]  /*5d30*/  LOP3.LUT R9, R9, R0, RZ, 0x3c, !PT ;  /* 0x0000000009097212 */ /* 0x000fe200078e3cff */
[----:B------:R-:W-:Y:S01]  /*5d40*/  UPLOP3.LUT UP4, UPT, UPT, UPT, UPT, 0x80, 0x8 ;  /* 0x000000000008789c */ /* 0x000fe20003f8f070 */
[----:B------:R-:W-:Y:S02]  /*5d50*/  SEL R10, R10, RZ, P0 ;  /* 0x000000ff0a0a7207 */ /* 0x000fe40000000000 */
[----:B------:R-:W-:Y:S01]  /*5d60*/  IMAD.U32 R5, RZ, RZ, UR4 ;  /* 0x00000004ff057e24 */ /* 0x000fe2000f8e00ff */
[----:B------:R-:W-:Y:S04]  /*5d70*/  @!P1 R2UR UR4, R4 ;  /* 0x00000000040492ca */ /* 0x000fe800000e0000 */
[----:B------:R-:W-:Y:S11]  /*5d80*/  @!P1 R2UR UR5, R5 ;  /* 0x00000000050592ca */ /* 0x000ff600000e0000 */
[----:B------:R-:W-:Y:S02]  /*5d90*/  @!UPT UIADD3 URZ, UPT, UPT, URZ, URZ, URZ ;  /* 0x000000fffffff290 */ /* 0x000fe4000fffe0ff */
[----:B------:R1:W-:Y:S01]  /*5da0*/  @!UP0 UTMALDG.3D [UR8], [UR4], desc[UR6] ;  /* 0x00000608040085b4 */ /* 0x0003e20008011000 */
[----:B------:R2:W-:Y:S01]  /*5db0*/  @!P1 SYNCS.ARRIVE.TRANS64.RED.A0TR RZ, [UR21+0xe8], R3 ;  /* 0x0000e803ffff99a7 */ /* 0x0005e20008300415 */
[----:B------:R-:W-:Y:S01]  /*5dc0*/  SYNCS.ARRIVE.TRANS64.RED.A1T0 RZ, [UR39], RZ ;  /* 0x000000ffffff79a7 */ /* 0x000fe20008100427 */
[----:B-1----:R-:W-:Y:S01]  /*5dd0*/  UIADD3 UR12, UPT, UPT, UR13, UR16, URZ ;  /* 0x000000100d0c7290 */ /* 0x002fe2000fffe0ff */
[----:B------:R-:W-:Y:S11]  /*5de0*/  BRA.U UP2, `(.L_x_108) ;  /* 0xfffffff102507547 */ /* 0x000ff6000b83ffff */
[----:B--2---:R-:W-:-:S04]  /*5df0*/  SHF.L.U32 R3, R11, 0x1f, RZ ;  /* 0x0000001f0b037819 */ /* 0x004fc800000006ff */
[----:B------:R-:W1:Y:S02]  /*5e00*/  SYNCS.PHASECHK.TRANS64.TRYWAIT P0, [UR21+0xf0], R3 ;  /* 0x0000f003ff0075a7 */ /* 0x000e640008001115 */
[----:B-1----:R-:W-:Y:S05]  /*5e10*/  @!P0 BRA `(.L_x_109) ;  /* 0x0000005000808947 */ /* 0x002fea0003800000 */
.L_x_216:
[----:B------:R-:W2:Y:S02]  /*5e20*/  SYNCS.PHASECHK.TRANS64.TRYWAIT P0, [UR21+0xf8], R3 ;  /* 0x0000f803ff0075a7 */ /* 0x000ea40008001115 */
[----:B--2---:R-:W-:Y:S05]  /*5e30*/  @!P0 BRA `(.L_x_110) ;  /* 0x0000005000908947 */ /* 0x004fea0003800000 */
.L_x_218:
[----:B------:R-:W2:Y:S02]  /*5e40*/  SYNCS.PHASECHK.TRANS64.TRYWAIT P0, [UR21+0x100], R3 ;  /* 0x00010003ff0075a7 */ /* 0x000ea40008001115 */
[----:B--2---:R-:W-:Y:S05]  /*5e50*/  @!P0 BRA `(.L_x_111) ;  /* 0x0000005000a08947 */ /* 0x004fea0003800000 */
.L_x_220:
[----:B-1----:R-:W-:-:S07]  /*5e60*/  MOV R0, UR21 ;  /* 0x0000001500007c02 */ /* 0x002fce0008000f00 */
.L_x_112:
[----:B-1----:R-:W-:-:S04]  /*5e70*/  SHF.L.U32 R3, R11, 0x1f, RZ ;  /* 0x0000001f0b037819 */ /* 0x002fc800000006ff */
[----:B------:R1:W2:Y:S03]  /*5e80*/  SYNCS.PHASECHK.TRANS64.TRYWAIT P0, [R0+URZ+0x108], R3 ;  /* 0x00010803000075a7 */ /* 0x0002a600080011ff */
[----:B--2---:R-:W-:Y:S05]  /*5e90*/  @!P0 NANOSLEEP.SYNCS 0x989680 ;  /* 0x009896800000895d */ /* 0x004fea0003900000 */
[----:B------:R-:W2:Y:S02]  /*5ea0*/  @!P0 SYNCS.PHASECHK.TRANS64 P0, [R0+URZ+0x108], R3 ;  /* 0x00010803000085a7 */ /* 0x000ea400080010ff */
[----:B--23--:R-:W-:Y:S05]  /*5eb0*/  @P0 EXIT ;  /* 0x000000000000094d */ /* 0x00cfea0003800000 */
[----:B------:R-:W-:Y:S05]  /*5ec0*/  BRA `(.L_x_112) ;  /* 0xfffffffc00e87947 */ /* 0x000fea000383ffff */
.L_x_97:
[----:B------:R-:W-:-:S06]  /*5ed0*/  UISETP.GE.AND UP0, UPT, UR20, 0x4, UPT ;  /* 0x000000041400788c */ /* 0x000fcc000bf06270 */
[----:B------:R-:W-:-:S13]  /*5ee0*/  PLOP3.LUT P0, PT, PT, PT, UP0, 0x80, 0x8 ;  /* 0x000000000008781c */ /* 0x000fda0003f0f008 */
[----:B------:R-:W-:Y:S05]  /*5ef0*/  @!P0 EXIT ;  /* 0x000000000000894d */ /* 0x000fea0003800000 */
[----:B------:R-:W-:Y:S01]  /*5f00*/  BAR.SYNC.DEFER_BLOCKING 0x6, 0xa0 ;  /* 0x0182800000007b1d */ /* 0x000fe20000010000 */
[C---:B------:R-:W-:Y:S01]  /*5f10*/  IMAD.SHL.U32 R2, R94.reuse, 0x20, RZ ;  /* 0x000000205e027824 */ /* 0x040fe200078e00ff */
[C---:B------:R-:W-:Y:S01]  /*5f20*/  SHF.L.U32 R37, R94.reuse, 0x10, RZ ;  /* 0x000000105e257819 */ /* 0x040fe200000006ff */
[C---:B------:R-:W-:Y:S01]  /*5f30*/  IMAD.SHL.U32 R93, R94.reuse, 0x4, RZ ;  /* 0x000000045e5d7824 */ /* 0x040fe200078e00ff */
[----:B------:R-:W-:Y:S01]  /*5f40*/  LOP3.LUT R95, R94, 0x60, RZ, 0xc0, !PT ;  /* 0x000000605e5f7812 */ /* 0x000fe200078ec0ff */
[----:B------:R-:W-:Y:S01]  /*5f50*/  HFMA2 R86, -RZ, RZ, 0, 0 ;  /* 0x00000000ff567431 */ /* 0x000fe200000001ff */
[----:B------:R-:W-:Y:S02]  /*5f60*/  UMOV UR44, 0x400 ;  /* 0x00000400002c7882 */ /* 0x000fe40000000000 */
[----:B------:R-:W1:Y:S01]  /*5f70*/  LDC.64 R78, c[0x0][0xcb0] ;  /* 0x00032c00ff4e7b82 */ /* 0x000e620000000a00 */
[----:B------:R-:W-:Y:S01]  /*5f80*/  ULEA UR44, UR52, UR44, 0x18 ;  /* 0x0000002c342c7291 */ /* 0x000fe2000f8ec0ff */
[----:B------:R-:W-:Y:S01]  /*5f90*/  LOP3.LUT R6, R2, 0xc0, RZ, 0xc0, !PT ;  /* 0x000000c002067812 */ /* 0x000fe200078ec0ff */
[----:B------:R-:W2:Y:S01]  /*5fa0*/  LDCU.64 UR6, c[0x0][0xc90] ;  /* 0x00019200ff0677ac */ /* 0x000ea20008000a00 */
[----:B------:R-:W-:Y:S01]  /*5fb0*/  LOP3.LUT R92, R94, 0x2, RZ, 0xc0, !PT ;  /* 0x000000025e5c7812 */ /* 0x000fe200078ec0ff */
[----:B------:R-:W-:Y:S01]  /*5fc0*/  IMAD.MOV.U32 R90, RZ, RZ, 0x1 ;  /* 0x00000001ff5a7424 */ /* 0x000fe200078e00ff */
[----:B------:R-:W-:Y:S01]  /*5fd0*/  LOP3.LUT R93, R6, 0x18, R93, 0xf8, !PT ;  /* 0x00000018065d7812 */ /* 0x000fe200078ef85d */
[----:B------:R-:W-:Y:S01]  /*5fe0*/  UIADD3 UR4, UPT, UPT, UR44, 0x200, URZ ;  /* 0x000002002c047890 */ /* 0x000fe2000fffe0ff */
[----:B------:R-:W3:Y:S01]  /*5ff0*/  LDC.64 R76, c[0x0][0xca8] ;  /* 0x00032a00ff4c7b82 */ /* 0x000ee20000000a00 */
[----:B------:R-:W-:Y:S01]  /*6000*/  LOP3.LUT R37, R37, 0x600000, RZ, 0xc0, !PT ;  /* 0x0060000025257812 */ /* 0x000fe200078ec0ff */
[----:B------:R-:W-:Y:S01]  /*6010*/  IMAD.MOV.U32 R36, RZ, RZ, RZ ;  /* 0x000000ffff247224 */ /* 0x000fe200078e00ff */
[----:B------:R-:W-:-:S02]  /*6020*/  LOP3.LUT R93, R93, 0xf20, R2, 0xf8, !PT ;  /* 0x00000f205d5d7812 */ /* 0x000fc400078ef802 */
[----:B------:R-:W-:Y:S01]  /*6030*/  CS2R R88, SRZ ;  /* 0x0000000000587805 */ /* 0x000fe2000001ff00 */
[----:B------:R-:W-:Y:S01]  /*6040*/  IMAD.U32 R84, RZ, RZ, UR4 ;  /* 0x00000004ff547e24 */ /* 0x000fe2000f8e00ff */
[----:B------:R-:W-:Y:S01]  /*6050*/  LOP3.LUT R94, R94, 0x4, RZ, 0xc0, !PT ;  /* 0x000000045e5e7812 */ /* 0x000fe200078ec0ff */
[----:B------:R-:W4:Y:S01]  /*6060*/  LDCU UR60, c[0x0][0x370] ;  /* 0x00006e00ff3c77ac */ /* 0x000f220008000800 */
[----:B------:R-:W4:Y:S02]  /*6070*/  LDS R0, [UR44+0x1b0] ;  /* 0x0001b02cff007984 */ /* 0x000f240008000800 */
[----:B------:R-:W-:Y:S01]  /*6080*/  LEA R93, R93, R84, 0x1 ;  /* 0x000000545d5d7211 */ /* 0x000fe200078e08ff */
[----:B------:R-:W1:Y:S01]  /*6090*/  LDCU UR43, c[0x0][0xf0c] ;  /* 0x0001e180ff2b77ac */ /* 0x000e620008000800 */
[----:B--2---:R-:W-:Y:S01]  /*60a0*/  IMAD.U32 R97, RZ, RZ, UR6 ;  /* 0x00000006ff617e24 */ /* 0x004fe2000f8e00ff */
[----:B------:R-:W-:Y:S02]  /*60b0*/  MOV R96, UR7 ;  /* 0x0000000700607c02 */ /* 0x000fe40008000f00 */
[--C-:B------:R-:W-:Y:S01]  /*60c0*/  IMAD R92, R92, -0x10, R93.reuse ;  /* 0xfffffff05c5c7824 */ /* 0x100fe200078e025d */
[----:B------:R-:W2:Y:S01]  /*60d0*/  LDCU UR39, c[0x0][0xf30] ;  /* 0x0001e600ff2777ac */ /* 0x000ea20008000800 */
[----:B------:R-:W-:Y:S01]  /*60e0*/  IMAD R91, R94, -0x10, R93 ;  /* 0xfffffff05e5b7824 */ /* 0x000fe200078e025d */
[----:B------:R-:W1:Y:S01]  /*60f0*/  LDCU.64 UR54, c[0x0][0xc88] ;  /* 0x00019100ff3677ac */ /* 0x000e620008000a00 */
[----:B------:R-:W1:Y:S01]  /*6100*/  LDCU.64 UR40, c[0x0][0xf28] ;  /* 0x0001e500ff2877ac */ /* 0x000e620008000a00 */
[----:B------:R-:W1:Y:S01]  /*6110*/  LDCU.128 UR56, c[0x0][0xf10] ;  /* 0x0001e200ff3877ac */ /* 0x000e620008000c00 */
[----:B------:R-:W1:Y:S01]  /*6120*/  LDCU UR53, c[0x0][0x374] ;  /* 0x00006e80ff3577ac */ /* 0x000e620008000800 */
[----:B------:R-:W-:Y:S01]  /*6130*/  UMOV UR47, URZ ;  /* 0x000000ff002f7c82 */ /* 0x000fe20008000000 */
[----:B------:R-:W-:Y:S01]  /*6140*/  UMOV UR46, URZ ;  /* 0x000000ff002e7c82 */ /* 0x000fe20008000000 */
[----:B-1234-:R-:W-:-:S07]  /*6150*/  IMAD.IADD R37, R0, 0x1, R37 ;  /* 0x0000000100257824 */ /* 0x01efce00078e0225 */
.L_x_156:
[----:B------:R-:W-:Y:S02]  /*6160*/  LEA R3, R86, UR44, 0x3 ;  /* 0x0000002c56037c11 */ /* 0x000fe4000f8e18ff */
[----:B------:R-:W-:Y:S02]  /*6170*/  SHF.L.U32 R0, R88, 0x1f, RZ ;  /* 0x0000001f58007819 */ /* 0x000fe400000006ff */
[----:B------:R-:W-:Y:S02]  /*6180*/  LEA R5, R86, UR44, 0x4 ;  /* 0x0000002c56057c11 */ /* 0x000fe4000f8e20ff */
[----:B-1----:R-:W1:Y:S02]  /*6190*/  SYNCS.PHASECHK.TRANS64.TRYWAIT P0, [R3+URZ+0x120], R0 ;  /* 0x00012000030075a7 */ /* 0x002e6400080011ff */
[----:B-12---:R-:W-:Y:S05]  /*61a0*/  @!P0 BRA `(.L_x_113) ;  /* 0x0000004c00e48947 */ /* 0x006fea0003800000 */
.L_x_221:
[----:B------:R-:W2:Y:S01]  /*61b0*/  LDS.128 R4, [R5+0x190] ;  /* 0x0001900005047984 */ /* 0x000ea20000000c00 */
[----:B------:R-:W-:Y:S01]  /*61c0*/  UISETP.GE.AND UP0, UPT, UR42, 0x1, UPT ;  /* 0x000000012a00788c */ /* 0x000fe2000bf06270 */
[----:B------:R-:W-:Y:S01]  /*61d0*/  @!PT LDS RZ, [RZ] ;  /* 0x00000000fffff984 */ /* 0x000fe20000000800 */
[----:B------:R-:W-:Y:S01]  /*61e0*/  @!PT LDS RZ, [RZ] ;  /* 0x00000000fffff984 */ /* 0x000fe20000000800 */
[----:B------:R-:W-:Y:S01]  /*61f0*/  @!PT LDS RZ, [RZ] ;  /* 0x00000000fffff984 */ /* 0x000fe20000000800 */
[----:B------:R-:W-:Y:S01]  /*6200*/  @!PT LDS RZ, [RZ] ;  /* 0x00000000fffff984 */ /* 0x000fe20000000800 */
[----:B------:R3:W-:Y:S06]  /*6210*/  MEMBAR.ALL.CTA ;  /* 0x0000000000007992 */ /* 0x0007ec0000008000 */
[----:B---3--:R-:W3:Y:S01]  /*6220*/  FENCE.VIEW.ASYNC.S ;  /* 0x00000000000073c6 */ /* 0x008ee20000000000 */
[----:B--2---:R-:W-:Y:S11]  /*6230*/  LOP3.LUT P0, RZ, R6, 0x1, RZ, 0xc0, !PT ;  /* 0x0000000106ff7812 */ /* 0x004ff6000780c0ff */
[----:B------:R-:W-:Y:S02]  /*6240*/  @!UPT UIADD3 URZ, UPT, UPT, URZ, URZ, URZ ;  /* 0x000000fffffff290 */ /* 0x000fe4000fffe0ff */
[----:B---3--:R-:W-:Y:S01]  /*6250*/  VOTEU.ANY UP1, P0 ;  /* 0x0000000000ff7886 */ /* 0x008fe20000020100 */
[----:B------:R-:W-:Y:S01]  /*6260*/  PLOP3.LUT P0, PT, PT, PT, UP1, 0x80, 0x8 ;  /* 0x000000000008781c */ /* 0x000fe20003f0f018 */
[----:B------:R-:W-:Y:S11]  /*6270*/  UP2UR UR62, UPR, URZ, 0x2 ;  /* 0x00000002ff3e7883 */ /* 0x000ff60008000000 */
[----:B------:R-:W-:Y:S01]  /*6280*/  @!UPT UIADD3 URZ, UPT, UPT, URZ, URZ, URZ ;  /* 0x000000fffffff290 */ /* 0x000fe2000fffe0ff */
[----:B-1----:R-:W-:Y:S02]  /*6290*/  @P0 SHF.R.U32.HI R0, RZ, 0x10, R5 ;  /* 0x00000010ff000819 */ /* 0x002fe40000011605 */
        /* <DEDUP_REMOVED lines=12> */
[----:B------:R-:W2:Y:S01]  /*6360*/  LDCU UR13, c[0x0][0xf20] ;  /* 0x0001e400ff0d77ac */ /* 0x000ea20008000800 */
[----:B------:R-:W-:Y:S02]  /*6370*/  UIMAD.WIDE.U32 UR4, UR53, UR59, URZ ;  /* 0x0000003b350472a5 */ /* 0x000fe4000f8e00ff */
[----:B------:R-:W-:Y:S02]  /*6380*/  UIMAD.WIDE.U32 UR6, UR60, UR56, URZ ;  /* 0x000000383c0672a5 */ /* 0x000fe4000f8e00ff */
[----:B------:R-:W-:Y:S02]  /*6390*/  UISETP.NE.AND UP0, UPT, UR58, 0x1, UPT ;  /* 0x000000013a00788c */ /* 0x000fe4000bf05270 */
[----:B------:R-:W-:Y:S02]  /*63a0*/  UIMAD.WIDE.U32 UR8, UR37, UR59, URZ ;  /* 0x0000003b250872a5 */ /* 0x000fe4000f8e00ff */
[----:B------:R-:W-:Y:S02]  /*63b0*/  UIMAD.WIDE.U32 UR10, UR38, UR56, URZ ;  /* 0x00000038260a72a5 */ /* 0x000fe4000f8e00ff */
[----:B------:R-:W-:Y:S02]  /*63c0*/  UISETP.NE.AND UP1, UPT, UR43, 0x1, UPT ;  /* 0x000000012b00788c */ /* 0x000fe4000bf25270 */
[----:B------:R-:W-:Y:S01]  /*63d0*/  UISETP.NE.AND UP2, UPT, UR42, 0x1, UPT ;  /* 0x000000012a00788c */ /* 0x000fe2000bf45270 */
[----:B------:R-:W-:Y:S02]  /*63e0*/  UMOV UR4, UR5 ;  /* 0x0000000500047c82 */ /* 0x000fe40008000000 */
[----:B--2---:R-:W-:Y:S03]  /*63f0*/  USHF.R.U32.HI UR5, URZ, UR13, UR4 ;  /* 0x0000000dff057299 */ /* 0x004fe60008011604 */
[----:B------:R-:W-:Y:S02]  /*6400*/  UMOV UR4, UR7 ;  /* 0x0000000700047c82 */ /* 0x000fe40008000000 */
[----:B------:R-:W-:Y:S02]  /*6410*/  USHF.R.U32.HI UR7, URZ, UR57, UR4 ;  /* 0x00000039ff077299 */ /* 0x000fe40008011604 */
[----:B------:R-:W-:Y:S02]  /*6420*/  USEL UR4, UR53, UR5, !UP0 ;  /* 0x0000000535047287 */ /* 0x000fe4000c000000 */
[----:B------:R-:W-:Y:S01]  /*6430*/  USEL UR7, UR60, UR7, !UP1 ;  /* 0x000000073c077287 */ /* 0x000fe2000c800000 */
[----:B------:R-:W-:Y:S01]  /*6440*/  UMOV UR5, UR9 ;  /* 0x0000000900057c82 */ /* 0x000fe20008000000 */
[----:B------:R-:W-:Y:S02]  /*6450*/  UIMAD.WIDE.U32 UR8, UR4, UR40, URZ ;  /* 0x00000028040872a5 */ /* 0x000fe4000f8e00ff */
[----:B------:R-:W-:Y:S03]  /*6460*/  USHF.R.U32.HI UR6, URZ, UR13, UR5 ;  /* 0x0000000dff067299 */ /* 0x000fe60008011605 */
[----:B------:R-:W-:Y:S01]  /*6470*/  UMOV UR5, UR11 ;  /* 0x0000000b00057c82 */ /* 0x000fe20008000000 */
[----:B------:R-:W-:Y:S02]  /*6480*/  UIMAD.WIDE.U32 UR10, UR7, UR40, URZ ;  /* 0x00000028070a72a5 */ /* 0x000fe4000f8e00ff */
[----:B------:R-:W-:Y:S02]  /*6490*/  USHF.R.U32.HI UR13, URZ, UR57, UR5 ;  /* 0x00000039ff0d7299 */ /* 0x000fe40008011605 */
[----:B------:R-:W-:Y:S01]  /*64a0*/  USEL UR6, UR37, UR6, !UP0 ;  /* 0x0000000625067287 */ /* 0x000fe2000c000000 */
[----:B------:R-:W-:Y:S02]  /*64b0*/  UMOV UR5, UR9 ;  /* 0x0000000900057c82 */ /* 0x000fe40008000000 */
[----:B------:R-:W-:Y:S01]  /*64c0*/  UMOV UR10, UR11 ;  /* 0x0000000b000a7c82 */ /* 0x000fe20008000000 */
[----:B------:R-:W-:Y:S02]  /*64d0*/  @UP2 USHF.R.U32.HI UR4, URZ, UR41, UR5 ;  /* 0x00000029ff042299 */ /* 0x000fe40008011605 */
[----:B------:R-:W-:Y:S02]  /*64e0*/  @UP2 USHF.R.U32.HI UR7, URZ, UR41, UR10 ;  /* 0x00000029ff072299 */ /* 0x000fe4000801160a */
[----:B------:R-:W-:Y:S02]  /*64f0*/  UIMAD UR4, UR42, UR4, URZ ;  /* 0x000000042a0472a4 */ /* 0x000fe4000f8e02ff */
[----:B------:R-:W-:Y:S02]  /*6500*/  UIMAD.WIDE.U32 UR10, UR6, UR40, URZ ;  /* 0x00000028060a72a5 */ /* 0x000fe4000f8e00ff */
[----:B------:R-:W-:Y:S02]  /*6510*/  USEL UR5, UR38, UR13, !UP1 ;  /* 0x0000000d26057287 */ /* 0x000fe4000c800000 */
[----:B------:R-:W-:Y:S02]  /*6520*/  UIMAD UR8, UR42, UR7, URZ ;  /* 0x000000072a0872a4 */ /* 0x000fe4000f8e02ff */
[----:B------:R-:W-:Y:S03]  /*6530*/  UISETP.GE.AND UP0, UPT, UR6, UR4, UPT ;  /* 0x000000040600728c */ /* 0x000fe6000bf06270 */
[----:B------:R-:W-:Y:S01]  /*6540*/  UMOV UR4, UR11 ;  /* 0x0000000b00047c82 */ /* 0x000fe20008000000 */
[----:B------:R-:W-:Y:S02]  /*6550*/  UISETP.GE.OR UP0, UPT, UR5, UR8, UP0 ;  /* 0x000000080500728c */ /* 0x000fe40008706670 */
[----:B------:R-:W-:Y:S02]  /*6560*/  USHF.R.U32.HI UR4, URZ, UR41, UR4 ;  /* 0x00000029ff047299 */ /* 0x000fe40008011604 */
[----:B------:R-:W-:Y:S02]  /*6570*/  UIMAD.WIDE.U32 UR8, UR5, UR40, URZ ;  /* 0x00000028050872a5 */ /* 0x000fe4000f8e00ff */
[----:B------:R-:W-:Y:S02]  /*6580*/  USEL UR11, UR6, UR4, !UP2 ;  /* 0x00000004060b7287 */ /* 0x000fe4000d000000 */
[----:B------:R-:W-:Y:S02]  /*6590*/  UIADD3 UR8, UPT, UPT, -UR5, URZ, URZ ;  /* 0x000000ff05087290 */ /* 0x000fe4000fffe1ff */
[----:B------:R-:W-:Y:S01]  /*65a0*/  UIADD3 UR10, UPT, UPT, -UR11, URZ, URZ ;  /* 0x000000ff0b0a7290 */ /* 0x000fe2000fffe1ff */
[----:B------:R-:W-:Y:S01]  /*65b0*/  @!UP0 UMOV UR4, UR9 ;  /* 0x0000000900048c82 */ /* 0x000fe20008000000 */
[----:B------:R-:W-:Y:S02]  /*65c0*/  UIADD3 UR9, UPT, UPT, -UR6, URZ, URZ ;  /* 0x000000ff06097290 */ /* 0x000fe4000fffe1ff */
[----:B------:R-:W-:Y:S02]  /*65d0*/  @!UP0 USHF.R.U32.HI UR4, URZ, UR41, UR4 ;  /* 0x00000029ff048299 */ /* 0x000fe40008011604 */
[----:B------:R-:W-:Y:S02]  /*65e0*/  UIMAD UR10, UR42, UR10, UR6 ;  /* 0x0000000a2a0a72a4 */ /* 0x000fe4000f8e0206 */
[----:B------:R-:W-:Y:S04]  /*65f0*/  @!UP0 USEL UR4, UR5, UR4, !UP2 ;  /* 0x0000000405048287 */ /* 0x000fe8000d000000 */
[----:B------:R-:W-:Y:S02]  /*6600*/  @!UP0 UIMAD UR10, UR7, UR10, UR4 ;  /* 0x0000000a070a82a4 */ /* 0x000fe4000f8e0204 */
[----:B------:R-:W-:Y:S02]  /*6610*/  @!UP0 UIADD3 UR11, UPT, UPT, UR11, -UR4, URZ ;  /* 0x800000040b0b8290 */ /* 0x000fe4000fffe0ff */
[----:B------:R-:W-:Y:S02]  /*6620*/  UIMAD UR7, UR43, UR8, UR38 ;  /* 0x000000082b0772a4 */ /* 0x000fe4000f8e0226 */
[----:B------:R-:W-:Y:S02]  /*6630*/  @!UP0 UIMAD UR6, UR11, UR42, UR5 ;  /* 0x0000002a0b0682a4 */ /* 0x000fe4000f8e0205 */
[----:B------:R-:W-:Y:S01]  /*6640*/  UIMAD UR4, UR58, UR9, UR37 ;  /* 0x000000093a0472a4 */ /* 0x000fe2000f8e0225 */
[----:B------:R-:W-:Y:S02]  /*6650*/  @!UP0 UMOV UR5, UR10 ;  /* 0x0000000a00058c82 */ /* 0x000fe40008000000 */
[----:B------:R-:W-:Y:S02]  /*6660*/  UIMAD UR38, UR5, UR43, UR7 ;  /* 0x0000002b052672a4 */ /* 0x000fe4000f8e0207 */
[----:B------:R-:W-:Y:S11]  /*6670*/  UIMAD UR37, UR6, UR58, UR4 ;  /* 0x0000003a062572a4 */ /* 0x000ff6000f8e0204 */
[----:B------:R-:W-:Y:S01]  /*6680*/  @!UPT UIADD3 URZ, UPT, UPT, URZ, URZ, URZ ;  /* 0x000000fffffff290 */ /* 0x000fe2000fffe0ff */
.L_x_114:
[----:B------:R-:W-:Y:S01]  /*6690*/  UISETP.NE.AND UP0, UPT, UR39, 0x1, UPT ;  /* 0x000000012700788c */ /* 0x000fe2000bf05270 */
[----:B------:R-:W-:Y:S01]  /*66a0*/  LOP3.LUT P0, RZ, R84, 0x1b0, RZ, 0xc0, !PT ;  /* 0x000001b054ff7812 */ /* 0x000fe2000780c0ff */
[----:B------:R-:W-:Y:S01]  /*66b0*/  USHF.L.U32 UR49, UR12, 0x7, URZ ;  /* 0x000000070c317899 */ /* 0x000fe200080006ff */
[----:B------:R-:W-:Y:S01]  /*66c0*/  BSSY.RECONVERGENT B6, `(.L_x_115) ;  /* 0x0000034000067945 */ /* 0x000fe20003800200 */
[----:B------:R-:W-:Y:S01]  /*66d0*/  USHF.L.U32 UR50, UR28, 0x7, URZ ;  /* 0x000000071c327899 */ /* 0x000fe200080006ff */
[----:B------:R-:W-:Y:S06]  /*66e0*/  IADD3 R86, PT, PT, R86, 0x1, RZ ;  /* 0x0000000156567810 */ /* 0x000fec0007ffe0ff */
[----:B------:R-:W2:Y:S01]  /*66f0*/  @!UP0 LDCU.128 UR16, c[0x0][0xf10] ;  /* 0x0001e200ff1087ac */ /* 0x000ea20008000c00 */
[----:B------:R-:W3:Y:S01]  /*6700*/  @!UP0 LDCU UR5, c[0x0][0xf0c] ;  /* 0x0001e180ff0587ac */ /* 0x000ee20008000800 */
[----:B------:R-:W4:Y:S01]  /*6710*/  @!UP0 LDCU UR10, c[0x0][0xf20] ;  /* 0x0001e400ff0a87ac */ /* 0x000f220008000800 */
[----:B--2---:R-:W-:Y:S02]  /*6720*/  UIMAD.WIDE.U32 UR8, UR38, UR16, URZ ;  /* 0x00000010260872a5 */ /* 0x004fe4000f8e00ff */
[----:B------:R-:W-:Y:S02]  /*6730*/  UIMAD.WIDE.U32 UR6, UR37, UR19, URZ ;  /* 0x00000013250672a5 */ /* 0x000fe4000f8e00ff */
[----:B------:R-:W-:Y:S03]  /*6740*/  @!UP0 UISETP.NE.AND UP1, UPT, UR18, 0x1, UPT ;  /* 0x000000011200888c */ /* 0x000fe6000bf25270 */
[----:B------:R-:W-:Y:S01]  /*6750*/  @!UP0 UMOV UR4, UR9 ;  /* 0x0000000900048c82 */ /* 0x000fe20008000000 */
[----:B---3--:R-:W-:Y:S02]  /*6760*/  @!UP0 UISETP.NE.AND UP2, UPT, UR5, 0x1, UPT ;  /* 0x000000010500888c */ /* 0x008fe4000bf45270 */
[----:B------:R-:W-:Y:S01]  /*6770*/  @!UP0 USHF.R.U32.HI UR4, URZ, UR17, UR4 ;  /* 0x00000011ff048299 */ /* 0x000fe20008011604 */
[----:B------:R-:W-:Y:S02]  /*6780*/  @!UP0 UMOV UR6, UR7 ;  /* 0x0000000700068c82 */ /* 0x000fe40008000000 */
[----:B----4-:R-:W-:Y:S02]  /*6790*/  @!UP0 USHF.R.U32.HI UR6, URZ, UR10, UR6 ;  /* 0x0000000aff068299 */ /* 0x010fe40008011606 */
[----:B------:R-:W-:Y:S02]  /*67a0*/  @!UP0 USEL UR7, UR38, UR4, !UP2 ;  /* 0x0000000426078287 */ /* 0x000fe4000d000000 */
[----:B------:R-:W-:Y:S04]  /*67b0*/  @!UP0 USEL UR6, UR37, UR6, !UP1 ;  /* 0x0000000625068287 */ /* 0x000fe8000c800000 */
[----:B------:R-:W-:Y:S02]  /*67c0*/  @!UP0 UIADD3 UR4, UPT, UPT, -UR7, UR6, URZ ;  /* 0x0000000607048290 */ /* 0x000fe4000fffe1ff */
[----:B------:R-:W-:Y:S02]  /*67d0*/  @!UP0 UIADD3 UR6, UPT, UPT, UR7, -UR6, URZ ;  /* 0x8000000607068290 */ /* 0x000fe4000fffe0ff */
[----:B------:R-:W-:Y:S02]  /*67e0*/  @!UP0 UIMAD UR38, UR4, UR5, UR38 ;  /* 0x00000005042682a4 */ /* 0x000fe4000f8e0226 */
[----:B------:R-:W-:Y:S01]  /*67f0*/  @!UP0 UIMAD UR37, UR6, UR18, UR37 ;  /* 0x00000012062582a4 */ /* 0x000fe2000f8e0225 */
[----:B------:R-:W-:Y:S11]  /*6800*/  @!P0 BRA `(.L_x_116) ;  /* 0x00000000007c8947 */ /* 0x000ff60003800000 */
[----:B------:R-:W2:Y:S01]  /*6810*/  LDCU.64 UR8, c[0x4][0x80] ;  /* 0x01001000ff0877ac */ /* 0x000ea20008000a00 */
[----:B------:R-:W-:Y:S01]  /*6820*/  MOV R2, 0x0 ;  /* 0x0000000000027802 */ /* 0x000fe20000000f00 */
[----:B------:R-:W-:Y:S02]  /*6830*/  HFMA2 R12, -RZ, RZ, 0, 5.9604644775390625e-08 ;  /* 0x00000001ff0c7431 */ /* 0x000fe400000001ff */
[----:B------:R-:W-:Y:S01]  /*6840*/  IMAD.MOV.U32 R8, RZ, RZ, 0x70 ;  /* 0x00000070ff087424 */ /* 0x000fe200078e00ff */
[----:B------:R3:W4:Y:S01]  /*6850*/  LDC.64 R14, c[0x4][R2] ;  /* 0x01000000020e7b82 */ /* 0x0007220000000a00 */
[----:B------:R-:W1:Y:S01]  /*6860*/  LDCU.64 UR6, c[0x4][0x88] ;  /* 0x01001100ff0677ac */ /* 0x000e620008000a00 */
[----:B------:R-:W-:Y:S01]  /*6870*/  IMAD.MOV.U32 R13, RZ, RZ, RZ ;  /* 0x000000ffff0d7224 */ /* 0x000fe200078e00ff */
[----:B------:R-:W1:Y:S01]  /*6880*/  LDCU.64 UR4, c[0x4][0x8] ;  /* 0x01000100ff0477ac */ /* 0x000e620008000a00 */
[----:B--2---:R-:W-:Y:S01]  /*6890*/  MOV R5, UR9 ;  /* 0x0000000900057c02 */ /* 0x004fe20008000f00 */
[----:B------:R-:W-:Y:S01]  /*68a0*/  IMAD.U32 R4, RZ, RZ, UR8 ;  /* 0x00000008ff047e24 */ /* 0x000fe2000f8e00ff */
[----:B-1----:R-:W-:Y:S01]  /*68b0*/  MOV R7, UR7 ;  /* 0x0000000700077c02 */ /* 0x002fe20008000f00 */
[----:B------:R-:W-:Y:S01]  /*68c0*/  IMAD.U32 R6, RZ, RZ, UR6 ;  /* 0x00000006ff067e24 */ /* 0x000fe2000f8e00ff */
[----:B------:R-:W-:Y:S01]  /*68d0*/  MOV R11, UR5 ;  /* 0x00000005000b7c02 */ /* 0x000fe20008000f00 */
[----:B------:R-:W-:Y:S02]  /*68e0*/  IMAD.U32 R10, RZ, RZ, UR4 ;  /* 0x00000004ff0a7e24 */ /* 0x000fe4000f8e00ff */
[----:B------:R-:W-:Y:S07]  /*68f0*/  LEPC R20, `(.L_x_117) ;  /* 0x000000001014794e */ /* 0x000fee0000000000 */
[----:B---345:R-:W-:Y:S05]  /*6900*/  CALL.ABS.NOINC R14 ;  /* 0x000000000e007343 */ /* 0x038fea0003c00000 */
.L_x_117:
[----:B------:R-:W1:Y:S01]  /*6910*/  LDCU.64 UR8, c[0x4][0x80] ;  /* 0x01001000ff0877ac */ /* 0x000e620008000a00 */
[----:B------:R-:W2:Y:S01]  /*6920*/  LDC.64 R2, c[0x4][R2] ;  /* 0x0100000002027b82 */ /* 0x000ea20000000a00 */
[----:B------:R-:W-:Y:S02]  /*6930*/  HFMA2 R12, -RZ, RZ, 0, 5.9604644775390625e-08 ;  /* 0x00000001ff0c7431 */ /* 0x000fe400000001ff */
[----:B------:R-:W-:Y:S02]  /*6940*/  IMAD.MOV.U32 R8, RZ, RZ, 0x70 ;  /* 0x00000070ff087424 */ /* 0x000fe400078e00ff */
[----:B------:R-:W-:Y:S01]  /*6950*/  IMAD.MOV.U32 R13, RZ, RZ, RZ ;  /* 0x000000ffff0d7224 */ /* 0x000fe200078e00ff */
[----:B------:R-:W3:Y:S01]  /*6960*/  LDCU.64 UR6, c[0x4][0x88] ;  /* 0x01001100ff0677ac */ /* 0x000ee20008000a00 */
[----:B------:R-:W4:Y:S01]  /*6970*/  LDCU.64 UR4, c[0x4][0x8] ;  /* 0x01000100ff0477ac */ /* 0x000f220008000a00 */
[----:B-1----:R-:W-:Y:S02]  /*6980*/  MOV R4, UR8 ;  /* 0x0000000800047c02 */ /* 0x002fe40008000f00 */
[----:B------:R-:W-:Y:S02]  /*6990*/  MOV R5, UR9 ;  /* 0x0000000900057c02 */ /* 0x000fe40008000f00 */
[----:B---3--:R-:W-:Y:S01]  /*69a0*/  MOV R7, UR7 ;  /* 0x0000000700077c02 */ /* 0x008fe20008000f00 */
[----:B------:R-:W-:Y:S01]  /*69b0*/  IMAD.U32 R6, RZ, RZ, UR6 ;  /* 0x00000006ff067e24 */ /* 0x000fe2000f8e00ff */
[----:B----4-:R-:W-:Y:S01]  /*69c0*/  MOV R11, UR5 ;  /* 0x00000005000b7c02 */ /* 0x010fe20008000f00 */
[----:B------:R-:W-:Y:S02]  /*69d0*/  IMAD.U32 R10, RZ, RZ, UR4 ;  /* 0x00000004ff0a7e24 */ /* 0x000fe4000f8e00ff */
[----:B------:R-:W-:Y:S07]  /*69e0*/  LEPC R20, `(.L_x_116) ;  /* 0x000000001014794e */ /* 0x000fee0000000000 */
[----:B--2---:R-:W-:Y:S05]  /*69f0*/  CALL.ABS.NOINC R2 ;  /* 0x0000000002007343 */ /* 0x004fea0003c00000 */
.L_x_116:
[----:B------:R-:W-:Y:S05]  /*6a00*/  BSYNC.RECONVERGENT B6 ;  /* 0x0000000000067941 */ /* 0x000fea0003800200 */
.L_x_115:
[----:B------:R-:W-:Y:S02]  /*6a10*/  R2UR UR6, R83 ;  /* 0x00000000530672ca */ /* 0x000fe400000e0000 */
[----:B------:R-:W-:Y:S02]  /*6a20*/  R2UR UR5, R97 ;  /* 0x00000000610572ca */ /* 0x000fe400000e0000 */
[----:B------:R-:W-:Y:S02]  /*6a30*/  R2UR UR4, R96 ;  /* 0x00000000600472ca */ /* 0x000fe400000e0000 */
[----:B------:R-:W-:Y:S02]  /*6a40*/  ISETP.NE.U32.AND P4, PT, R78, RZ, PT ;  /* 0x000000ff4e00720c */ /* 0x000fe40003f85070 */
[----:B------:R-:W-:Y:S02]  /*6a50*/  ISETP.NE.U32.AND P2, PT, RZ, UR54, PT ;  /* 0x00000036ff007c0c */ /* 0x000fe4000bf45070 */
[----:B------:R-:W-:Y:S02]  /*6a60*/  ISETP.NE.AND.EX P4, PT, R79, RZ, PT, P4 ;  /* 0x000000ff4f00720c */ /* 0x000fe40003f85340 */
[----:B------:R-:W-:Y:S01]  /*6a70*/  ISETP.NE.AND.EX P2, PT, RZ, UR55, PT, P2 ;  /* 0x00000037ff007c0c */ /* 0x000fe2000bf45320 */
[----:B------:R-:W-:Y:S02]  /*6a80*/  UISETP.NE.AND UP2, UPT, UR6, URZ, UPT ;  /* 0x000000ff0600728c */ /* 0x000fe4000bf45270 */
[----:B------:R-:W-:Y:S04]  /*6a90*/  UISETP.NE.U32.AND UP0, UPT, UR5, URZ, UPT ;  /* 0x000000ff0500728c */ /* 0x000fe8000bf05070 */
[----:B------:R-:W-:Y:S01]  /*6aa0*/  UISETP.NE.AND.EX UP1, UPT, UR4, URZ, UPT, UP0 ;  /* 0x000000ff0400728c */ /* 0x000fe2000bf25300 */
[----:B------:R-:W-:Y:S01]  /*6ab0*/  PLOP3.LUT P1, PT, PT, PT, UP2, 0x80, 0x8 ;  /* 0x000000000008781c */ /* 0x000fe20003f2f028 */
[----:B------:R-:W-:Y:S03]  /*6ac0*/  UPLOP3.LUT UP0, UPT, UPT, UPT, UPT, 0x40, 0x4 ;  /* 0x000000000004789c */ /* 0x000fe60003f0e870 */
[----:B------:R-:W-:Y:S06]  /*6ad0*/  @UP2 UPLOP3.LUT UP0, UPT, UPT, UPT, UP1, 0x80, 0x8 ;  /* 0x000000000008289c */ /* 0x000fec0003f0f010 */
[----:B------:R-:W-:Y:S01]  /*6ae0*/  PLOP3.LUT P0, PT, PT, PT, UP0, 0x80, 0x8 ;  /* 0x000000000008781c */ /* 0x000fe20003f0f008 */
[----:B------:R-:W-:Y:S01]  /*6af0*/  @!UPT UIADD3 URZ, UPT, UPT, URZ, URZ, URZ ;  /* 0x000000fffffff290 */ /* 0x000fe2000fffe0ff */
[----:B------:R-:W-:Y:S11]  /*6b00*/  BRA.U !UP1, `(.L_x_118) ;  /* 0x0000000109407547 */ /* 0x000ff6000b800000 */
[----:B------:R-:W-:Y:S01]  /*6b10*/  UISETP.NE.U32.AND UP0, UPT, UR54, URZ, UPT ;  /* 0x000000ff3600728c */ /* 0x000fe2000bf05070 */
[----:B------:R-:W-:Y:S01]  /*6b20*/  R2UR UR6, R97 ;  /* 0x00000000610672ca */ /* 0x000fe200000e0000 */
[----:B------:R-:W2:Y:S01]  /*6b30*/  LDCU.64 UR8, c[0x0][0x358] ;  /* 0x00006b00ff0877ac */ /* 0x000ea20008000a00 */
[----:B------:R-:W-:Y:S02]  /*6b40*/  HFMA2 R80, -RZ, RZ, 0, 5.9604644775390625e-08 ;  /* 0x00000001ff507431 */ /* 0x000fe400000001ff */
[----:B-1----:R-:W-:Y:S01]  /*6b50*/  IMAD.MOV.U32 R0, RZ, RZ, 0x1 ;  /* 0x00000001ff007424 */ /* 0x002fe200078e00ff */
[----:B------:R-:W-:Y:S06]  /*6b60*/  UISETP.NE.AND.EX UP0, UPT, UR55, URZ, UPT, UP0 ;  /* 0x000000ff3700728c */ /* 0x000fec000bf05300 */
[----:B------:R-:W-:Y:S05]  /*6b70*/  PLOP3.LUT P3, PT, PT, PT, UP0, 0x80, 0x8 ;  /* 0x000000000008781c */ /* 0x000fea0003f6f008 */
[----:B------:R-:W1:Y:S01]  /*6b80*/  @UP0 LDCU.64 UR4, c[0x0][0xc88] ;  /* 0x00019100ff0407ac */ /* 0x000e620008000a00 */
[----:B------:R-:W-:Y:S07]  /*6b90*/  @UP0 UIMAD UR6, UR36, UR6, URZ ;  /* 0x00000006240602a4 */ /* 0x000fee000f8e02ff */
[----:B------:R-:W-:Y:S01]  /*6ba0*/  @!P3 PRMT R80, R0, 0x7610, R80 ;  /* 0x000076100050b816 */ /* 0x000fe20000000050 */
[----:B-1----:R-:W-:Y:S06]  /*6bb0*/  @UP0 UIMAD.WIDE UR4, UR6, 0x4, UR4 ;  /* 0x00000004060408a5 */ /* 0x002fec000f8e0204 */
[----:B------:R-:W-:Y:S02]  /*6bc0*/  IMAD.U32 R2, RZ, RZ, UR4 ;  /* 0x00000004ff027e24 */ /* 0x000fe4000f8e00ff */
[----:B------:R-:W-:Y:S03]  /*6bd0*/  IMAD.U32 R3, RZ, RZ, UR5 ;  /* 0x00000005ff037e24 */ /* 0x000fe6000f8e00ff */
[----:B------:R-:W1:Y:S02]  /*6be0*/  @!UP0 LDCU UR4, c[0x0][0xc80] ;  /* 0x00019000ff0487ac */ /* 0x000e640008000800 */
[----:B--2--5:R2:W5:Y:S02]  /*6bf0*/  @P3 LDG.E R41, desc[UR8][R2.64] ;  /* 0x0000000802293981 */ /* 0x024564000c1e1900 */
[----:B-12---:R-:W-:Y:S02]  /*6c00*/  @!P3 MOV R41, UR4 ;  /* 0x000000040029bc02 */ /* 0x006fe40008000f00 */
.L_x_118:
[----:B------:R-:W-:Y:S05]  /*6c10*/  @!P4 BRA `(.L_x_119) ;  /* 0x000000000024c947 */ /* 0x000fea0003800000 */
[----:B------:R-:W-:Y:S01]  /*6c20*/  ISETP.NE.U32.AND P3, PT, R76, RZ, PT ;  /* 0x000000ff4c00720c */ /* 0x000fe20003f65070 */
[----:B------:R-:W2:Y:S03]  /*6c30*/  LDCU.64 UR4, c[0x0][0x358] ;  /* 0x00006b00ff0477ac */ /* 0x000ea60008000a00 */
[----:B------:R-:W-:Y:S11]  /*6c40*/  ISETP.NE.AND.EX P3, PT, R77, RZ, PT, P3 ;  /* 0x000000ff4d00720c */ /* 0x000ff60003f65330 */
[----:B------:R-:W-:Y:S02]  /*6c50*/  @!UPT UIADD3 URZ, UPT, UPT, URZ, URZ, URZ ;  /* 0x000000fffffff290 */ /* 0x000fe4000fffe0ff */
[----:B------:R-:W3:Y:S01]  /*6c60*/  @P3 LDC.64 R2, c[0x0][0xca8] ;  /* 0x00032a00ff023b82 */ /* 0x000ee20000000a00 */
[----:B-1----:R-:W-:Y:S04]  /*6c70*/  @P3 IMAD R0, R78, UR36, RZ ;  /* 0x000000244e003c24 */ /* 0x002fe8000f8e02ff */
[----:B---3--:R-:W-:Y:S05]  /*6c80*/  @P3 IMAD.WIDE R2, R0, 0x4, R2 ;  /* 0x0000000400023825 */ /* 0x008fea00078e0202 */
[----:B--2--5:R2:W5:Y:S02]  /*6c90*/  @P3 LDG.E R38, desc[UR4][R2.64] ;  /* 0x0000000402263981 */ /* 0x024564000c1e1900 */
[----:B--2---:R-:W3:Y:S02]  /*6ca0*/  @!P3 LDC R38, c[0x0][0xca0] ;  /* 0x00032800ff26bb82 */ /* 0x004ee40000000800 */
.L_x_119:
[----:B-----5:R-:W-:Y:S01]  /*6cb0*/  FSETP.NEU.AND P3, PT, R41, RZ, PT ;  /* 0x000000ff2900720b */ /* 0x020fe20003f6d000 */
[----:B------:R-:W-:Y:S01]  /*6cc0*/  BSSY B1, `(.L_x_120) ;  /* 0x0000039000017945 */ /* 0x000fe20003800000 */
[----:B------:R-:W-:Y:S01]  /*6cd0*/  SEL R3, RZ, 0xffffffff, P2 ;  /* 0xffffffffff037807 */ /* 0x000fe20001000000 */
[----:B------:R-:W-:Y:S01]  /*6ce0*/  IMAD.MOV.U32 R47, RZ, RZ, 0x1 ;  /* 0x00000001ff2f7424 */ /* 0x000fe200078e00ff */
[----:B------:R-:W-:Y:S01]  /*6cf0*/  @P1 LOP3.LUT P2, RZ, R80, 0xff, RZ, 0xc0, !PT ;  /* 0x000000ff50ff1812 */ /* 0x000fe2000784c0ff */
[----:B------:R-:W-:Y:S01]  /*6d00*/  IMAD R39, R36, 0x80, R37 ;  /* 0x0000008024277824 */ /* 0x000fe200078e0225 */
[----:B------:R-:W-:Y:S01]  /*6d10*/  @P1 SEL R2, RZ, 0xffffffff, P3 ;  /* 0xffffffffff021807 */ /* 0x000fe20001800000 */
[----:B------:R-:W-:Y:S01]  /*6d20*/  IMAD R87, R94, -0x10, R92 ;  /* 0xfffffff05e577824 */ /* 0x000fe200078e025c */
[----:B------:R-:W-:Y:S01]  /*6d30*/  LOP3.LUT R90, R90, 0x1, RZ, 0x3c, !PT ;  /* 0x000000015a5a7812 */ /* 0x000fe200078e3cff */
[----:B------:R-:W-:Y:S01]  /*6d40*/  IMAD.MOV.U32 R46, RZ, RZ, RZ ;  /* 0x000000ffff2e7224 */ /* 0x000fe200078e00ff */
[----:B------:R-:W-:Y:S02]  /*6d50*/  @P0 SEL R2, R3, R2, !P2 ;  /* 0x0000000203020207 */ /* 0x000fe40005000000 */
[----:B------:R-:W-:Y:S02]  /*6d60*/  CS2R R74, SRZ ;  /* 0x00000000004a7805 */ /* 0x000fe4000001ff00 */
[----:B------:R-:W-:Y:S02]  /*6d70*/  LEA R99, R36, UR44, 0x3 ;  /* 0x0000002c24637c11 */ /* 0x000fe4000f8e18ff */
[----:B------:R-:W-:Y:S02]  /*6d80*/  CS2R R72, SRZ ;  /* 0x0000000000487805 */ /* 0x000fe4000001ff00 */
[----:B------:R-:W-:Y:S02]  /*6d90*/  @P1 LOP3.LUT R2, R2, 0x1, RZ, 0xc0, !PT ;  /* 0x0000000102021812 */ /* 0x000fe400078ec0ff */
[----:B------:R-:W-:Y:S02]  /*6da0*/  CS2R R66, SRZ ;  /* 0x0000000000427805 */ /* 0x000fe4000001ff00 */
[----:B-1----:R-:W-:Y:S02]  /*6db0*/  SHF.L.U32 R0, R89, 0x1f, RZ ;  /* 0x0000001f59007819 */ /* 0x002fe400000006ff */
[----:B------:R-:W-:Y:S02]  /*6dc0*/  CS2R R64, SRZ ;  /* 0x0000000000407805 */ /* 0x000fe4000001ff00 */
[----:B------:R-:W-:Y:S02]  /*6dd0*/  ISETP.NE.U32.OR P5, PT, R2, 0x1, !P1 ;  /* 0x000000010200780c */ /* 0x000fe40004fa5470 */
[----:B------:R-:W-:Y:S02]  /*6de0*/  CS2R R58, SRZ ;  /* 0x00000000003a7805 */ /* 0x000fe4000001ff00 */
[----:B------:R-:W-:Y:S02]  /*6df0*/  PLOP3.LUT P2, PT, PT, PT, UP1, 0x80, 0x8 ;  /* 0x000000000008781c */ /* 0x000fe40003f4f018 */
[----:B------:R-:W-:Y:S02]  /*6e00*/  CS2R R56, SRZ ;  /* 0x0000000000387805 */ /* 0x000fe4000001ff00 */
[----:B------:R-:W-:Y:S02]  /*6e10*/  LOP3.LUT P4, R85, R80, 0xff, RZ, 0xc0, !PT ;  /* 0x000000ff50557812 */ /* 0x000fe4000788c0ff */
[----:B------:R-:W-:Y:S02]  /*6e20*/  CS2R R50, SRZ ;  /* 0x0000000000327805 */ /* 0x000fe4000001ff00 */
[----:B------:R-:W-:Y:S02]  /*6e30*/  SEL R2, RZ, 0xffffffff, P3 ;  /* 0xffffffffff027807 */ /* 0x000fe40001800000 */
[----:B------:R-:W-:Y:S02]  /*6e40*/  CS2R R48, SRZ ;  /* 0x0000000000307805 */ /* 0x000fe4000001ff00 */
[----:B------:R-:W-:Y:S02]  /*6e50*/  P2R R98, PR, RZ, 0x20 ;  /* 0x00000020ff627803 */ /* 0x000fe40000000000 */
[----:B------:R-:W-:Y:S02]  /*6e60*/  @P5 SHF.L.U32 R4, R90, 0x1f, RZ ;  /* 0x0000001f5a045819 */ /* 0x000fe400000006ff */
[----:B------:R-:W-:Y:S02]  /*6e70*/  @P2 SEL R2, R3, R2, !P4 ;  /* 0x0000000203022207 */ /* 0x000fe40006000000 */
[----:B------:R-:W1:Y:S02]  /*6e80*/  @P5 SYNCS.PHASECHK.TRANS64.TRYWAIT P1, [UR44+0xd0], R4 ;  /* 0x0000d004ff0055a7 */ /* 0x000e64000802112c */
[----:B------:R-:W-:Y:S04]  /*6e90*/  LOP3.LUT R2, R2, 0x1, RZ, 0xc0, !PT ;  /* 0x0000000102027812 */ /* 0x000fe800078ec0ff */
[----:B------:R-:W-:Y:S04]  /*6ea0*/  ISETP.NE.U32.AND P2, PT, R2, 0x1, PT ;  /* 0x000000010200780c */ /* 0x000fe80003f45070 */
[----:B------:R-:W-:Y:S01]  /*6eb0*/  P2R R60, PR, RZ, 0x4 ;  /* 0x00000004ff3c7803 */ /* 0x000fe20000000000 */
[----:B------:R2:W4:Y:S01]  /*6ec0*/  SYNCS.PHASECHK.TRANS64.TRYWAIT P0, [R99+URZ+0x140], R0 ;  /* 0x00014000630075a7 */ /* 0x00052200080011ff */
[----:B-1----:R-:W-:Y:S01]  /*6ed0*/  @P5 SEL R47, RZ, 0x1, !P1 ;  /* 0x00000001ff2f5807 */ /* 0x002fe20004800000 */
[----:B--2---:R-:W-:Y:S06]  /*6ee0*/  @!P5 BRA `(.L_x_121) ;  /* 0x000000000058d947 */ /* 0x004fec0003800000 */
[----:B------:R-:W-:Y:S01]  /*6ef0*/  IMAD.MOV.U32 R75, RZ, RZ, RZ ;  /* 0x000000ffff4b7224 */ /* 0x000fe200078e00ff */
[----:B------:R-:W-:Y:S01]  /*6f00*/  ISETP.NE.AND P1, PT, R47, RZ, PT ;  /* 0x000000ff2f00720c */ /* 0x000fe20003f25270 */
[----:B------:R-:W-:Y:S01]  /*6f10*/  BSSY B0, `(.L_x_122) ;  /* 0x000000c000007945 */ /* 0x000fe20003800000 */
[----:B------:R-:W-:Y:S02]  /*6f20*/  CS2R R50, SRZ ;  /* 0x0000000000327805 */ /* 0x000fe4000001ff00 */
[----:B------:R-:W-:Y:S02]  /*6f30*/  CS2R R48, SRZ ;  /* 0x0000000000307805 */ /* 0x000fe4000001ff00 */
[----:B------:R-:W-:Y:S02]  /*6f40*/  CS2R R58, SRZ ;  /* 0x00000000003a7805 */ /* 0x000fe4000001ff00 */
[----:B------:R-:W-:Y:S02]  /*6f50*/  CS2R R56, SRZ ;  /* 0x0000000000387805 */ /* 0x000fe4000001ff00 */
[----:B------:R-:W-:Y:S02]  /*6f60*/  CS2R R66, SRZ ;  /* 0x0000000000427805 */ /* 0x000fe4000001ff00 */
[----:B------:R-:W-:Y:S02]  /*6f70*/  CS2R R64, SRZ ;  /* 0x0000000000407805 */ /* 0x000fe4000001ff00 */
[----:B------:R-:W-:Y:S01]  /*6f80*/  CS2R R72, SRZ ;  /* 0x0000000000487805 */ /* 0x000fe2000001ff00 */
[----:B------:R-:W-:Y:S06]  /*6f90*/  @P1 BRA `(.L_x_123) ;  /* 0x00000000000c1947 */ /* 0x000fec0003800000 */
[----:B------:R-:W-:Y:S04]  /*6fa0*/  SHF.L.U32 R3, R90, 0x1f, RZ ;  /* 0x0000001f5a037819 */ /* 0x000fe800000006ff */
[----:B------:R-:W1:Y:S02]  /*6fb0*/  SYNCS.PHASECHK.TRANS64.TRYWAIT P1, [UR44+0xd0], R3 ;  /* 0x0000d003ff0075a7 */ /* 0x000e64000802112c */
[----:B-1----:R-:W-:Y:S05]  /*6fc0*/  @!P1 BRA `(.L_x_124) ;  /* 0x0000004000709947 */ /* 0x002fea0003800000 */
.L_x_123:
[----:B------:R-:W-:Y:S05]  /*6fd0*/  BSYNC B0 ;  /* 0x0000000000007941 */ /* 0x000fea0003800000 */
.L_x_122:
[----:B------:R-:W-:Y:S01]  /*6fe0*/  ISETP.NE.AND P1, PT, R60, RZ, PT ;  /* 0x000000ff3c00720c */ /* 0x000fe20003f25270 */
[----:B------:R-:W-:Y:S11]  /*6ff0*/  HFMA2 R46, -RZ, RZ, 0, 5.9604644775390625e-08 ;  /* 0x00000001ff2e7431 */ /* 0x000ff600000001ff */
[----:B------:R-:W-:Y:S01]  /*7000*/  @!UPT UIADD3 URZ, UPT, UPT, URZ, URZ, URZ ;  /* 0x000000fffffff290 */ /* 0x000fe2000fffe0ff */
[----:B------:R2:W1:Y:S04]  /*7010*/  @P1 LDS.128 R48, [R93] ;  /* 0x000000005d301984 */ /* 0x0004680000000c00 */
[----:B------:R2:W1:Y:S04]  /*7020*/  @P1 LDS.128 R56, [R92+0x10] ;  /* 0x000010005c381984 */ /* 0x0004680000000c00 */
[----:B------:R2:W1:Y:S04]  /*7030*/  @P1 LDS.128 R64, [R91+0x20] ;  /* 0x000020005b401984 */ /* 0x0004680000000c00 */
[----:B------:R2:W1:Y:S02]  /*7040*/  @P1 LDS.128 R72, [R87+0x30] ;  /* 0x0000300057481984 */ /* 0x0004640000000c00 */
.L_x_121:
[----:B------:R-:W-:Y:S05]  /*7050*/  BSYNC B1 ;  /* 0x0000000000017941 */ /* 0x000fea0003800000 */
.L_x_120:
[----:B-1----:R-:W-:Y:S04]  /*7060*/  SHF.R.U32.HI R2, RZ, 0x15, R39 ;  /* 0x00000015ff027819 */ /* 0x002fe80000011627 */
[----:B------:R-:W-:Y:S01]  /*7070*/  LOP3.LUT P1, RZ, R2, 0x3, R81, 0x48, !PT ;  /* 0x0000000302ff7812 */ /* 0x000fe20007824851 */
[----:B------:R-:W-:Y:S01]  /*7080*/  @!UPT UIADD3 URZ, UPT, UPT, URZ, URZ, URZ ;  /* 0x000000fffffff290 */ /* 0x000fe2000fffe0ff */
[----:B----4-:R-:W-:Y:S11]  /*7090*/  @P0 BRA `(.L_x_125) ;  /* 0x0000000000080947 */ /* 0x010ff60003800000 */
[----:B------:R-:W1:Y:S02]  /*70a0*/  SYNCS.PHASECHK.TRANS64.TRYWAIT P0, [R99+URZ+0x140], R0 ;  /* 0x00014000630075a7 */ /* 0x000e6400080011ff */
[----:B-1----:R-:W-:Y:S05]  /*70b0*/  @!P0 BRA `(.L_x_126) ;  /* 0x00000040004c8947 */ /* 0x002fea0003800000 */
.L_x_125:
[----:B------:R-:W-:Y:S05]  /*70c0*/  @!P1 BRA `(.L_x_127) ;  /* 0x0000000000409947 */ /* 0x000fea0003800000 */
[----:B------:R-:W4:Y:S01]  /*70d0*/  LDCU.64 UR8, c[0x4][0x70] ;  /* 0x01000e00ff0877ac */ /* 0x000f220008000a00 */
[----:B------:R-:W-:Y:S01]  /*70e0*/  MOV R3, 0x0 ;  /* 0x0000000000037802 */ /* 0x000fe20000000f00 */
[----:B------:R-:W-:Y:S02]  /*70f0*/  HFMA2 R12, -RZ, RZ, 0, 5.9604644775390625e-08 ;  /* 0x00000001ff0c7431 */ /* 0x000fe400000001ff */
[----:B------:R-:W-:Y:S02]  /*7100*/  IMAD.MOV.U32 R8, RZ, RZ, 0x192 ;  /* 0x00000192ff087424 */ /* 0x000fe400078e00ff */
[----:B------:R-:W-:Y:S01]  /*7110*/  IMAD.MOV.U32 R13, RZ, RZ, RZ ;  /* 0x000000ffff0d7224 */ /* 0x000fe200078e00ff */
[----:B------:R-:W5:Y:S01]  /*7120*/  LDCU.64 UR6, c[0x4][0x78] ;  /* 0x01000f00ff0677ac */ /* 0x000f620008000a00 */
[----:B------:R-:W1:Y:S01]  /*7130*/  LDC.64 R2, c[0x4][R3] ;  /* 0x0100000003027b82 */ /* 0x000e620000000a00 */
[----:B------:R-:W2:Y:S01]  /*7140*/  LDCU.64 UR4, c[0x4][0x10] ;  /* 0x01000200ff0477ac */ /* 0x000ea20008000a00 */
[----:B----4-:R-:W-:Y:S01]  /*7150*/  MOV R5, UR9 ;  /* 0x0000000900057c02 */ /* 0x010fe20008000f00 */
[----:B------:R-:W-:Y:S01]  /*7160*/  IMAD.U32 R4, RZ, RZ, UR8 ;  /* 0x00000008ff047e24 */ /* 0x000fe2000f8e00ff */
[----:B-----5:R-:W-:Y:S01]  /*7170*/  MOV R7, UR7 ;  /* 0x0000000700077c02 */ /* 0x020fe20008000f00 */
[----:B------:R-:W-:Y:S01]  /*7180*/  IMAD.U32 R6, RZ, RZ, UR6 ;  /* 0x00000006ff067e24 */ /* 0x000fe2000f8e00ff */
[----:B--2---:R-:W-:Y:S01]  /*7190*/  MOV R11, UR5 ;  /* 0x00000005000b7c02 */ /* 0x004fe20008000f00 */
[----:B------:R-:W-:Y:S02]  /*71a0*/  IMAD.U32 R10, RZ, RZ, UR4 ;  /* 0x00000004ff0a7e24 */ /* 0x000fe4000f8e00ff */
[----:B------:R-:W-:Y:S07]  /*71b0*/  LEPC R20, `(.L_x_127) ;  /* 0x000000001014794e */ /* 0x000fee0000000000 */
[----:B-1-3--:R-:W-:Y:S05]  /*71c0*/  CALL.ABS.NOINC R2 ;  /* 0x0000000002007343 */ /* 0x00afea0003c00000 */
.L_x_127:
[C---:B------:R-:W-:Y:S01]  /*71d0*/  SHF.L.U32 R40, R48.reuse, 0x10, RZ ;  /* 0x0000001030287819 */ /* 0x040fe200000006ff */
[----:B------:R-:W-:Y:S05]  /*71e0*/  WARPSYNC.ALL ;  /* 0x0000000000007948 */ /* 0x000fea0003800000 */
[----:B------:R-:W-:Y:S01]  /*71f0*/  R2UR UR4, R39 ;  /* 0x00000000270472ca */ /* 0x000fe200000e0000 */
[----:B------:R-:W-:Y:S01]  /*7200*/  BSSY.RECONVERGENT B0, `(.L_x_128) ;  /* 0x0000088000007945 */ /* 0x000fe20003800200 */
[----:B------:R-:W-:Y:S02]  /*7210*/  LOP3.LUT R43, R48, 0xffff0000, RZ, 0xc0, !PT ;  /* 0xffff0000302b7812 */ /* 0x000fe400078ec0ff */
[----:B------:R-:W-:Y:S02]  /*7220*/  SHF.L.U32 R42, R49, 0x10, RZ ;  /* 0x00000010312a7819 */ /* 0x000fe400000006ff */
[----:B------:R-:W-:Y:S02]  /*7230*/  SHF.L.U32 R45, R51, 0x10, RZ ;  /* 0x00000010332d7819 */ /* 0x000fe400000006ff */
[----:B------:R-:W-:Y:S02]  /*7240*/  LOP3.LUT R44, R75, 0xffff0000, RZ, 0xc0, !PT ;  /* 0xffff00004b2c7812 */ /* 0x000fe400078ec0ff */
[----:B------:R-:W-:Y:S03]  /*7250*/  ISETP.NE.AND P0, PT, R95, RZ, PT ;  /* 0x000000ff5f00720c */ /* 0x000fe60003f05270 */
[----:B------:R-:W1:Y:S02]  /*7260*/  LDTM.x32 R4, tmem[UR4] ;  /* 0x00000004000479ee */ /* 0x000e6400082c0000 */
[C---:B-1-3--:R-:W-:Y:S01]  /*7270*/  FMUL R0, R38.reuse, R4 ;  /* 0x0000000426007220 */ /* 0x04afe20000400000 */
[C---:B------:R-:W-:Y:S01]  /*7280*/  FMUL R2, R38.reuse, R5 ;  /* 0x0000000526027220 */ /* 0x040fe20000400000 */
[C---:B------:R-:W-:Y:S01]  /*7290*/  FMUL R3, R38.reuse, R6 ;  /* 0x0000000626037220 */ /* 0x040fe20000400000 */
[----:B------:R-:W-:Y:S01]  /*72a0*/  FMUL R7, R38, R7 ;  /* 0x0000000726077220 */ /* 0x000fe20000400000 */
[----:B------:R-:W-:Y:S01]  /*72b0*/  FFMA R0, R41, R40, R0 ;  /* 0x0000002829007223 */ /* 0x000fe20000000000 */
[----:B------:R-:W-:Y:S01]  /*72c0*/  LOP3.LUT R40, R49, 0xffff0000, RZ, 0xc0, !PT ;  /* 0xffff000031287812 */ /* 0x000fe200078ec0ff */
[C---:B------:R-:W-:Y:S01]  /*72d0*/  FFMA R2, R41.reuse, R43, R2 ;  /* 0x0000002b29027223 */ /* 0x040fe20000000002 */
[C---:B------:R-:W-:Y:S01]  /*72e0*/  SHF.L.U32 R43, R50.reuse, 0x10, RZ ;  /* 0x00000010322b7819 */ /* 0x040fe200000006ff */
[C---:B------:R-:W-:Y:S01]  /*72f0*/  FFMA R3, R41.reuse, R42, R3 ;  /* 0x0000002a29037223 */ /* 0x040fe20000000003 */
[----:B------:R-:W-:Y:S01]  /*7300*/  LOP3.LUT R42, R50, 0xffff0000, RZ, 0xc0, !PT ;  /* 0xffff0000322a7812 */ /* 0x000fe200078ec0ff */
[----:B------:R-:W-:Y:S01]  /*7310*/  FMUL R4, R38, R8 ;  /* 0x0000000826047220 */ /* 0x000fe20000400000 */
[----:B------:R-:W-:Y:S01]  /*7320*/  F2FP.BF16.F32.PACK_AB R52, R2, R0 ;  /* 0x000000000234723e */ /* 0x000fe200000010ff */
[----:B------:R-:W-:Y:S01]  /*7330*/  FFMA R7, R41, R40, R7 ;  /* 0x0000002829077223 */ /* 0x000fe20000000007 */
[----:B------:R-:W-:Y:S01]  /*7340*/  LOP3.LUT R40, R51, 0xffff0000, RZ, 0xc0, !PT ;  /* 0xffff000033287812 */ /* 0x000fe200078ec0ff */
[C---:B------:R-:W-:Y:S01]  /*7350*/  FMUL R5, R38.reuse, R9 ;  /* 0x0000000926057220 */ /* 0x040fe20000400000 */
[C---:B------:R-:W-:Y:S01]  /*7360*/  FMUL R6, R38.reuse, R10 ;  /* 0x0000000a26067220 */ /* 0x040fe20000400000 */
[----:B------:R-:W-:Y:S01]  /*7370*/  FMUL R11, R38, R11 ;  /* 0x0000000b260b7220 */ /* 0x000fe20000400000 */
[----:B------:R-:W-:Y:S01]  /*7380*/  F2FP.BF16.F32.PACK_AB R53, R7, R3 ;  /* 0x000000030735723e */ /* 0x000fe200000010ff */
[C---:B------:R-:W-:Y:S01]  /*7390*/  FFMA R4, R41.reuse, R43, R4 ;  /* 0x0000002b29047223 */ /* 0x040fe20000000004 */
[C---:B------:R-:W-:Y:S01]  /*73a0*/  SHF.L.U32 R43, R56.reuse, 0x10, RZ ;  /* 0x00000010382b7819 */ /* 0x040fe200000006ff */
[----:B------:R-:W-:Y:S01]  /*73b0*/  FFMA R5, R41, R42, R5 ;  /* 0x0000002a29057223 */ /* 0x000fe20000000005 */
[----:B------:R-:W-:Y:S01]  /*73c0*/  LOP3.LUT R42, R57, 0xffff0000, RZ, 0xc0, !PT ;  /* 0xffff0000392a7812 */ /* 0x000fe200078ec0ff */
[----:B------:R-:W-:Y:S01]  /*73d0*/  FFMA R6, R41, R45, R6 ;  /* 0x0000002d29067223 */ /* 0x000fe20000000006 */
[----:B------:R-:W-:Y:S01]  /*73e0*/  SHF.L.U32 R45, R57, 0x10, RZ ;  /* 0x00000010392d7819 */ /* 0x000fe200000006ff */
[----:B------:R-:W-:Y:S01]  /*73f0*/  FFMA R11, R41, R40, R11 ;  /* 0x00000028290b7223 */ /* 0x000fe2000000000b */
[----:B------:R-:W-:Y:S01]  /*7400*/  LOP3.LUT R40, R56, 0xffff0000, RZ, 0xc0, !PT ;  /* 0xffff000038287812 */ /* 0x000fe200078ec0ff */
[C---:B------:R-:W-:Y:S01]  /*7410*/  FMUL R8, R38.reuse, R12 ;  /* 0x0000000c26087220 */ /* 0x040fe20000400000 */
[----:B------:R-:W-:Y:S01]  /*7420*/  F2FP.BF16.F32.PACK_AB R54, R5, R4 ;  /* 0x000000040536723e */ /* 0x000fe200000010ff */
[C---:B------:R-:W-:Y:S01]  /*7430*/  FMUL R9, R38.reuse, R13 ;  /* 0x0000000d26097220 */ /* 0x040fe20000400000 */
[----:B------:R-:W-:Y:S01]  /*7440*/  F2FP.BF16.F32.PACK_AB R55, R11, R6 ;  /* 0x000000060b37723e */ /* 0x000fe200000010ff */
[C---:B------:R-:W-:Y:S01]  /*7450*/  FMUL R10, R38.reuse, R14 ;  /* 0x0000000e260a7220 */ /* 0x040fe20000400000 */
[----:B------:R-:W-:Y:S01]  /*7460*/  FMUL R15, R38, R15 ;  /* 0x0000000f260f7220 */ /* 0x000fe20000400000 */
[----:B------:R-:W-:Y:S01]  /*7470*/  FFMA R8, R41, R43, R8 ;  /* 0x0000002b29087223 */ /* 0x000fe20000000008 */
[----:B------:R-:W-:Y:S01]  /*7480*/  SHF.L.U32 R43, R59, 0x10, RZ ;  /* 0x000000103b2b7819 */ /* 0x000fe200000006ff */
[C---:B------:R-:W-:Y:S01]  /*7490*/  FFMA R9, R41.reuse, R40, R9 ;  /* 0x0000002829097223 */ /* 0x040fe20000000009 */
[C---:B------:R-:W-:Y:S01]  /*74a0*/  SHF.L.U32 R40, R58.reuse, 0x10, RZ ;  /* 0x000000103a287819 */ /* 0x040fe200000006ff */
        /* <DEDUP_REMOVED lines=8> */
[----:B------:R-:W-:Y:S01]  /*7530*/  FMUL R14, R38, R18 ;  /* 0x00000012260e7220 */ /* 0x000fe20000400000 */
[----:B------:R-:W-:Y:S01]  /*7540*/  FFMA R12, R41, R40, R12 ;  /* 0x00000028290c7223 */ /* 0x000fe2000000000c */
[----:B------:R-:W-:Y:S01]  /*7550*/  LOP3.LUT R40, R59, 0xffff0000, RZ, 0xc0, !PT ;  /* 0xffff00003b287812 */ /* 0x000fe200078ec0ff */
[C---:B------:R-:W-:Y:S01]  /*7560*/  FFMA R13, R41.reuse, R42, R13 ;  /* 0x0000002a290d7223 */ /* 0x040fe2000000000d */
[----:B------:R-:W-:Y:S01]  /*7570*/  LOP3.LUT R42, R64, 0xffff0000, RZ, 0xc0, !PT ;  /* 0xffff0000402a7812 */ /* 0x000fe200078ec0ff */
[----:B------:R-:W-:Y:S01]  /*7580*/  FMUL R19, R38, R19 ;  /* 0x0000001326137220 */ /* 0x000fe20000400000 */
[----:B------:R-:W-:Y:S01]  /*7590*/  FFMA R14, R41, R43, R14 ;  /* 0x0000002b290e7223 */ /* 0x000fe2000000000e */
[----:B------:R-:W-:Y:S01]  /*75a0*/  SHF.L.U32 R43, R64, 0x10, RZ ;  /* 0x00000010402b7819 */ /* 0x000fe200000006ff */
[----:B------:R1:W-:Y:S01]  /*75b0*/  STS.128 [R93], R52 ;  /* 0x000000345d007388 */ /* 0x0003e20000000c00 */
[----:B------:R-:W-:Y:S01]  /*75c0*/  F2FP.BF16.F32.PACK_AB R70, R13, R12 ;  /* 0x0000000c0d46723e */ /* 0x000fe200000010ff */
[C---:B------:R-:W-:Y:S01]  /*75d0*/  FMUL R16, R38.reuse, R20 ;  /* 0x0000001426107220 */ /* 0x040fe20000400000 */
        /* <DEDUP_REMOVED lines=8> */
[C---:B------:R-:W-:Y:S01]  /*7660*/  FFMA R17, R41.reuse, R42, R17 ;  /* 0x0000002a29117223 */ /* 0x040fe20000000011 */
[----:B------:R-:W-:Y:S01]  /*7670*/  FFMA R18, R41, R45, R18 ;  /* 0x0000002d29127223 */ /* 0x000fe20000000012 */
[----:B------:R1:W-:Y:S01]  /*7680*/  STS.128 [R92+0x10], R68 ;  /* 0x000010445c007388 */ /* 0x0003e20000000c00 */
[----:B------:R-:W-:Y:S01]  /*7690*/  SHF.L.U32 R45, R67, 0x10, RZ ;  /* 0x00000010432d7819 */ /* 0x000fe200000006ff */
[----:B------:R-:W-:Y:S01]  /*76a0*/  FFMA R23, R41, R40, R23 ;  /* 0x0000002829177223 */ /* 0x000fe20000000017 */
[----:B------:R-:W-:Y:S01]  /*76b0*/  LOP3.LUT R40, R66, 0xffff0000, RZ, 0xc0, !PT ;  /* 0xffff000042287812 */ /* 0x000fe200078ec0ff */
[C---:B------:R-:W-:Y:S01]  /*76c0*/  FMUL R20, R38.reuse, R24 ;  /* 0x0000001826147220 */ /* 0x040fe20000400000 */
[----:B------:R-:W-:Y:S01]  /*76d0*/  LOP3.LUT R42, R67, 0xffff0000, RZ, 0xc0, !PT ;  /* 0xffff0000432a7812 */ /* 0x000fe200078ec0ff */
[C---:B------:R-:W-:Y:S01]  /*76e0*/  FMUL R21, R38.reuse, R25 ;  /* 0x0000001926157220 */ /* 0x040fe20000400000 */
[----:B------:R-:W-:Y:S01]  /*76f0*/  F2FP.BF16.F32.PACK_AB R100, R17, R16 ;  /* 0x000000101164723e */ /* 0x000fe200000010ff */
[C---:B------:R-:W-:Y:S01]  /*7700*/  FMUL R22, R38.reuse, R26 ;  /* 0x0000001a26167220 */ /* 0x040fe20000400000 */
[----:B------:R-:W-:Y:S01]  /*7710*/  FMUL R27, R38, R27 ;  /* 0x0000001b261b7220 */ /* 0x000fe20000400000 */
[C---:B------:R-:W-:Y:S01]  /*7720*/  FFMA R20, R41.reuse, R43, R20 ;  /* 0x0000002b29147223 */ /* 0x040fe20000000014 */
[C---:B------:R-:W-:Y:S01]  /*7730*/  FFMA R21, R41.reuse, R40, R21 ;  /* 0x0000002829157223 */ /* 0x040fe20000000015 */
[C---:B------:R-:W-:Y:S01]  /*7740*/  FFMA R22, R41.reuse, R45, R22 ;  /* 0x0000002d29167223 */ /* 0x040fe20000000016 */
[----:B------:R-:W-:Y:S01]  /*7750*/  FFMA R27, R41, R42, R27 ;  /* 0x0000002a291b7223 */ /* 0x000fe2000000001b */
[----:B------:R-:W-:Y:S01]  /*7760*/  SHF.L.U32 R40, R72, 0x10, RZ ;  /* 0x0000001048287819 */ /* 0x000fe200000006ff */
[----:B------:R-:W-:Y:S01]  /*7770*/  FMUL R24, R38, R28 ;  /* 0x0000001c26187220 */ /* 0x000fe20000400000 */
[----:B------:R-:W-:Y:S01]  /*7780*/  LOP3.LUT R42, R72, 0xffff0000, RZ, 0xc0, !PT ;  /* 0xffff0000482a7812 */ /* 0x000fe200078ec0ff */
[C---:B------:R-:W-:Y:S01]  /*7790*/  FMUL R25, R38.reuse, R29 ;  /* 0x0000001d26197220 */ /* 0x040fe20000400000 */
[----:B------:R-:W-:Y:S01]  /*77a0*/  SHF.L.U32 R43, R73, 0x10, RZ ;  /* 0x00000010492b7819 */ /* 0x000fe200000006ff */
[C---:B------:R-:W-:Y:S01]  /*77b0*/  FMUL R26, R38.reuse, R30 ;  /* 0x0000001e261a7220 */ /* 0x040fe20000400000 */
[C---:B------:R-:W-:Y:S01]  /*77c0*/  FFMA R24, R41.reuse, R40, R24 ;  /* 0x0000002829187223 */ /* 0x040fe20000000018 */
[----:B------:R-:W-:Y:S01]  /*77d0*/  FFMA R25, R41, R42, R25 ;  /* 0x0000002a29197223 */ /* 0x000fe20000000019 */
[----:B------:R-:W-:Y:S01]  /*77e0*/  LOP3.LUT R40, R73, 0xffff0000, RZ, 0xc0, !PT ;  /* 0xffff000049287812 */ /* 0x000fe200078ec0ff */
[----:B------:R-:W-:Y:S01]  /*77f0*/  FFMA R26, R41, R43, R26 ;  /* 0x0000002b291a7223 */ /* 0x000fe2000000001a */
[----:B------:R-:W-:Y:S01]  /*7800*/  FMUL R31, R38, R31 ;  /* 0x0000001f261f7220 */ /* 0x000fe20000400000 */
[----:B------:R-:W-:Y:S01]  /*7810*/  SHF.L.U32 R43, R74, 0x10, RZ ;  /* 0x000000104a2b7819 */ /* 0x000fe200000006ff */
[----:B------:R-:W-:Y:S01]  /*7820*/  FMUL R28, R38, R32 ;  /* 0x00000020261c7220 */ /* 0x000fe20000400000 */
[----:B------:R-:W-:Y:S01]  /*7830*/  LOP3.LUT R42, R74, 0xffff0000, RZ, 0xc0, !PT ;  /* 0xffff00004a2a7812 */ /* 0x000fe200078ec0ff */
[C---:B------:R-:W-:Y:S01]  /*7840*/  FMUL R29, R38.reuse, R33 ;  /* 0x00000021261d7220 */ /* 0x040fe20000400000 */
[----:B------:R-:W-:Y:S01]  /*7850*/  SHF.L.U32 R45, R75, 0x10, RZ ;  /* 0x000000104b2d7819 */ /* 0x000fe200000006ff */
[C---:B------:R-:W-:Y:S01]  /*7860*/  FMUL R30, R38.reuse, R34 ;  /* 0x00000022261e7220 */ /* 0x040fe20000400000 */
[----:B------:R-:W-:Y:S01]  /*7870*/  FFMA R31, R41, R40, R31 ;  /* 0x00000028291f7223 */ /* 0x000fe2000000001f */
[----:B------:R-:W-:Y:S01]  /*7880*/  FMUL R35, R38, R35 ;  /* 0x0000002326237220 */ /* 0x000fe20000400000 */
[----:B------:R-:W-:Y:S01]  /*7890*/  F2FP.BF16.F32.PACK_AB R101, R23, R18 ;  /* 0x000000121765723e */ /* 0x000fe200000010ff */
[----:B------:R-:W-:Y:S01]  /*78a0*/  FFMA R28, R41, R43, R28 ;  /* 0x0000002b291c7223 */ /* 0x000fe2000000001c */
[----:B------:R-:W-:Y:S01]  /*78b0*/  F2FP.BF16.F32.PACK_AB R102, R21, R20 ;  /* 0x000000141566723e */ /* 0x000fe200000010ff */
[----:B------:R-:W-:Y:S01]  /*78c0*/  FFMA R29, R41, R42, R29 ;  /* 0x0000002a291d7223 */ /* 0x000fe2000000001d */
[----:B------:R-:W-:Y:S01]  /*78d0*/  F2FP.BF16.F32.PACK_AB R103, R27, R22 ;  /* 0x000000161b67723e */ /* 0x000fe200000010ff */
[C---:B------:R-:W-:Y:S01]  /*78e0*/  FFMA R30, R41.reuse, R45, R30 ;  /* 0x0000002d291e7223 */ /* 0x040fe2000000001e */
[----:B------:R-:W-:Y:S01]  /*78f0*/  FFMA R35, R41, R44, R35 ;  /* 0x0000002c29237223 */ /* 0x000fe20000000023 */
[----:B------:R-:W-:Y:S02]  /*7900*/  F2FP.BF16.F32.PACK_AB R104, R25, R24 ;  /* 0x000000181968723e */ /* 0x000fe400000010ff */
[----:B------:R1:W-:Y:S01]  /*7910*/  STS.128 [R91+0x20], R100 ;  /* 0x000020645b007388 */ /* 0x0003e20000000c00 */
[----:B------:R-:W-:Y:S02]  /*7920*/  F2FP.BF16.F32.PACK_AB R105, R31, R26 ;  /* 0x0000001a1f69723e */ /* 0x000fe400000010ff */
[----:B------:R-:W-:Y:S02]  /*7930*/  F2FP.BF16.F32.PACK_AB R106, R29, R28 ;  /* 0x0000001c1d6a723e */ /* 0x000fe400000010ff */
[----:B------:R-:W-:Y:S05]  /*7940*/  F2FP.BF16.F32.PACK_AB R107, R35, R30 ;  /* 0x0000001e236b723e */ /* 0x000fea00000010ff */
[----:B------:R1:W-:Y:S01]  /*7950*/  STS.128 [R87+0x30], R104 ;  /* 0x0000306857007388 */ /* 0x0003e20000000c00 */
[----:B------:R-:W-:Y:S01]  /*7960*/  @!PT LDS RZ, [RZ] ;  /* 0x00000000fffff984 */ /* 0x000fe20000000800 */
[----:B------:R-:W-:Y:S01]  /*7970*/  @!PT LDS RZ, [RZ] ;  /* 0x00000000fffff984 */ /* 0x000fe20000000800 */
[----:B------:R-:W-:Y:S01]  /*7980*/  @!PT LDS RZ, [RZ] ;  /* 0x00000000fffff984 */ /* 0x000fe20000000800 */
[----:B------:R-:W-:Y:S01]  /*7990*/  @!PT LDS RZ, [RZ] ;  /* 0x00000000fffff984 */ /* 0x000fe20000000800 */
[----:B------:R3:W-:Y:S07]  /*79a0*/  MEMBAR.ALL.CTA ;  /* 0x0000000000007992 */ /* 0x0007ee0000008000 */
[----:B---3--:R-:W3:Y:S02]  /*79b0*/  FENCE.VIEW.ASYNC.S ;  /* 0x00000000000073c6 */ /* 0x008ee40000000000 */
[----:B---3--:R-:W-:Y:S06]  /*79c0*/  BAR.SYNC.DEFER_BLOCKING 0x1, 0x80 ;  /* 0x0042000000007b1d */ /* 0x008fec0000010000 */
[----:B------:R-:W-:Y:S05]  /*79d0*/  @P0 BRA `(.L_x_129) ;  /* 0x0000000000280947 */ /* 0x000fea0003800000 */
[----:B------:R-:W3:Y:S01]  /*79e0*/  LDCU.64 UR6, c[0x0][0x348] ;  /* 0x00006900ff0677ac */ /* 0x000ee20008000a00 */
[----:B------:R-:W-:Y:S01]  /*79f0*/  UIADD3 UR4, UPT, UPT, UR44, 0x200, URZ ;  /* 0x000002002c047890 */ /* 0x000fe2000fffe0ff */
[----:B------:R-:W-:Y:S05]  /*7a00*/  UMOV UR51, UR36 ;  /* 0x0000002400337c82 */ /* 0x000fea0008000000 */
[----:B------:R-:W-:Y:S04]  /*7a10*/  MOV R84, UR4 ;  /* 0x0000000400547c02 */ /* 0x000fe80008000f00 */
[----:B------:R-:W-:Y:S01]  /*7a20*/  R2UR UR48, R84 ;  /* 0x00000000543072ca */ /* 0x000fe200000e0000 */
[----:B---3--:R-:W-:Y:S04]  /*7a30*/  UIADD3 UR4, UP0, UPT, UR6, 0xa80, URZ ;  /* 0x00000a8006047890 */ /* 0x008fe8000ff1e0ff */
[----:B------:R-:W-:Y:S09]  /*7a40*/  UIADD3.X UR5, UPT, UPT, URZ, UR7, URZ, UP0, !UPT ;  /* 0x00000007ff057290 */ /* 0x000ff200087fe4ff */
[----:B------:R3:W-:Y:S01]  /*7a50*/  UTMASTG.3D [UR48], [UR4] ;  /* 0x00000030040073b5 */ /* 0x0007e20008010000 */
[----:B------:R0:W-:Y:S01]  /*7a60*/  UTMACMDFLUSH ;  /* 0x00000000000079b7 */ /* 0x0001e20000000000 */
[----:B---3--:R-:W-:Y:S04]  /*7a70*/  DEPBAR.LE SB0, 0x1 ;  /* 0x000080400000791a */ /* 0x008fe80000000000 */
.L_x_129:
[----:B------:R-:W-:Y:S05]  /*7a80*/  BSYNC.RECONVERGENT B0 ;  /* 0x0000000000007941 */ /* 0x000fea0003800200 */
.L_x_128:
[----:B------:R-:W-:Y:S01]  /*7a90*/  BAR.SYNC.DEFER_BLOCKING 0x1, 0x80 ;  /* 0x0042000000007b1d */ /* 0x000fe20000010000 */
[----:B------:R-:W-:Y:S01]  /*7aa0*/  ISETP.NE.AND P1, PT, R98, RZ, PT ;  /* 0x000000ff6200720c */ /* 0x000fe20003f25270 */
[----:B------:R-:W-:Y:S01]  /*7ab0*/  UISETP.NE.AND UP0, UPT, UR47, URZ, UPT ;  /* 0x000000ff2f00728c */ /* 0x000fe2000bf05270 */
[----:B------:R-:W-:Y:S11]  /*7ac0*/  LEA R3, R46, UR44, 0x3 ;  /* 0x0000002c2e037c11 */ /* 0x000ff6000f8e18ff */
[----:B------:R-:W-:Y:S01]  /*7ad0*/  @P1 SHF.L.U32 R2, R90, 0x1f, RZ ;  /* 0x0000001f5a021819 */ /* 0x000fe200000006ff */
[----:B------:R-:W-:Y:S06]  /*7ae0*/  BRA.U !UP0, `(.L_x_130) ;  /* 0x0000000108247547 */ /* 0x000fec000b800000 */
[----:B------:R-:W-:Y:S01]  /*7af0*/  IMAD.U32 R5, RZ, RZ, UR46 ;  /* 0x0000002eff057e24 */ /* 0x000fe2000f8e00ff */
[----:B------:R-:W-:Y:S01]  /*7b00*/  MOV R0, UR52 ;  /* 0x0000003400007c02 */ /* 0x000fe20008000f00 */
[----:B------:R-:W-:Y:S03]  /*7b10*/  UIADD3 UR4, UPT, UPT, UR46, 0x1, URZ ;  /* 0x000000012e047890 */ /* 0x000fe6000fffe0ff */
[----:B------:R-:W-:Y:S01]  /*7b20*/  @P1 LEA R5, R5, UR44, 0x3 ;  /* 0x0000002c05051c11 */ /* 0x000fe2000f8e18ff */
[----:B------:R-:W-:Y:S04]  /*7b30*/  UISETP.NE.AND UP0, UPT, UR4, 0x4, UPT ;  /* 0x000000040400788c */ /* 0x000fe8000bf05270 */
[----:B------:R-:W-:Y:S01]  /*7b40*/  @P1 VIADD R5, R5, 0xf0 ;  /* 0x000000f005051836 */ /* 0x000fe20000000000 */
[----:B------:R-:W-:Y:S04]  /*7b50*/  USEL UR46, UR4, URZ, UP0 ;  /* 0x000000ff042e7287 */ /* 0x000fe80008000000 */
[----:B------:R-:W-:Y:S04]  /*7b60*/  @P1 PRMT R0, R0, 0x654, R5 ;  /* 0x0000065400001816 */ /* 0x000fe80000000005 */
[----:B------:R3:W-:Y:S04]  /*7b70*/  @P1 SYNCS.ARRIVE.TRANS64.RED.A1T0 RZ, [R0+URZ], RZ ;  /* 0x000000ff00ff19a7 */ /* 0x0007e800081004ff */
.L_x_130:
[----:B------:R-:W4:Y:S01]  /*7b80*/  @P1 SYNCS.PHASECHK.TRANS64.TRYWAIT P0, [R3+URZ+0xd0], R2 ;  /* 0x0000d002030015a7 */ /* 0x000f2200080011ff */
[----:B------:R-:W-:Y:S01]  /*7b90*/  BSSY B1, `(.L_x_131) ;  /* 0x0000016000017945 */ /* 0x000fe20003800000 */
[----:B----4-:R-:W-:Y:S03]  /*7ba0*/  @P1 SEL R47, RZ, 0x1, !P0 ;  /* 0x00000001ff2f1807 */ /* 0x010fe60004000000 */
[----:B------:R-:W-:Y:S05]  /*7bb0*/  @!P1 BRA `(.L_x_132) ;  /* 0x00000000004c9947 */ /* 0x000fea0003800000 */
[----:B------:R-:W-:Y:S01]  /*7bc0*/  ISETP.NE.AND P0, PT, R47, RZ, PT ;  /* 0x000000ff2f00720c */ /* 0x000fe20003f05270 */
[----:B------:R-:W-:Y:S01]  /*7bd0*/  BSSY B0, `(.L_x_133) ;  /* 0x000000b000007945 */ /* 0x000fe20003800000 */
[----:B------:R-:W-:Y:S11]  /*7be0*/  ISETP.NE.AND P1, PT, R60, RZ, PT ;  /* 0x000000ff3c00720c */ /* 0x000ff60003f25270 */
[----:B------:R-:W-:Y:S02]  /*7bf0*/  @!UPT UIADD3 URZ, UPT, UPT, URZ, URZ, URZ ;  /* 0x000000fffffff290 */ /* 0x000fe4000fffe0ff */
[C---:B------:R-:W-:Y:S01]  /*7c00*/  @P1 IMAD R6, R46.reuse, 0x2000, R93 ;  /* 0x000020002e061824 */ /* 0x040fe200078e025d */
[C---:B------:R-:W-:Y:S01]  /*7c10*/  @P1 LEA R4, R46.reuse, R91, 0xd ;  /* 0x0000005b2e041211 */ /* 0x040fe200078e68ff */
[C---:B------:R-:W-:Y:S02]  /*7c20*/  @P1 IMAD R5, R46.reuse, 0x2000, R92 ;  /* 0x000020002e051824 */ /* 0x040fe400078e025c */
[----:B------:R-:W-:Y:S01]  /*7c30*/  @P1 IMAD R2, R46, 0x2000, R87 ;  /* 0x000020002e021824 */ /* 0x000fe200078e0257 */
[----:B------:R-:W-:Y:S06]  /*7c40*/  @P0 BRA `(.L_x_134) ;  /* 0x00000000000c0947 */ /* 0x000fec0003800000 */
[----:B---3--:R-:W-:Y:S04]  /*7c50*/  SHF.L.U32 R0, R90, 0x1f, RZ ;  /* 0x0000001f5a007819 */ /* 0x008fe800000006ff */
[----:B------:R-:W3:Y:S02]  /*7c60*/  SYNCS.PHASECHK.TRANS64.TRYWAIT P0, [R3+URZ+0xd0], R0 ;  /* 0x0000d000030075a7 */ /* 0x000ee400080011ff */
[----:B---3--:R-:W-:Y:S05]  /*7c70*/  @!P0 BRA `(.L_x_135) ;  /* 0x0000003400708947 */ /* 0x008fea0003800000 */
.L_x_134:
[----:B------:R-:W-:Y:S05]  /*7c80*/  BSYNC B0 ;  /* 0x0000000000007941 */ /* 0x000fea0003800000 */
.L_x_133:
[----:B------:R-:W-:Y:S02]  /*7c90*/  ISETP.NE.AND P0, PT, R60, RZ, PT ;  /* 0x000000ff3c00720c */ /* 0x000fe40003f05270 */
[----:B------:R-:W-:Y:S11]  /*7ca0*/  IADD3 R46, PT, PT, R46, 0x1, RZ ;  /* 0x000000012e2e7810 */ /* 0x000ff60007ffe0ff */
[----:B------:R4:W1:Y:S04]  /*7cb0*/  @P0 LDS.128 R48, [R6] ;  /* 0x0000000006300984 */ /* 0x0008680000000c00 */
[----:B------:R4:W1:Y:S04]  /*7cc0*/  @P0 LDS.128 R56, [R5+0x10] ;  /* 0x0000100005380984 */ /* 0x0008680000000c00 */
[----:B------:R4:W1:Y:S04]  /*7cd0*/  @P0 LDS.128 R64, [R4+0x20] ;  /* 0x0000200004400984 */ /* 0x0008680000000c00 */
[----:B------:R4:W1:Y:S02]  /*7ce0*/  @P0 LDS.128 R72, [R2+0x30] ;  /* 0x0000300002480984 */ /* 0x0008640000000c00 */
.L_x_132:
[----:B------:R-:W-:Y:S05]  /*7cf0*/  BSYNC B1 ;  /* 0x0000000000017941 */ /* 0x000fea0003800000 */
.L_x_131:
[----:B---3--:R-:W-:Y:S05]  /*7d00*/  VIADD R0, R39, 0x20 ;  /* 0x0000002027007836 */ /* 0x008fea0000000000 */
[----:B------:R-:W-:Y:S04]  /*7d10*/  SHF.R.U32.HI R0, RZ, 0x15, R0 ;  /* 0x00000015ff007819 */ /* 0x000fe80000011600 */
[----:B------:R-:W-:Y:S11]  /*7d20*/  LOP3.LUT P0, RZ, R0, 0x3, R81, 0x48, !PT ;  /* 0x0000000300ff7812 */ /* 0x000ff60007804851 */
[----:B------:R-:W-:Y:S02]  /*7d30*/  @!UPT UIADD3 URZ, UPT, UPT, URZ, URZ, URZ ;  /* 0x000000fffffff290 */ /* 0x000fe4000fffe0ff */
[----:B------:R-:W-:Y:S05]  /*7d40*/  @!P0 BRA `(.L_x_136) ;  /* 0x0000000000408947 */ /* 0x000fea0003800000 */
[----:B------:R-:W3:Y:S01]  /*7d50*/  LDCU.64 UR8, c[0x4][0x70] ;  /* 0x01000e00ff0877ac */ /* 0x000ee20008000a00 */
[----:B------:R-:W-:Y:S01]  /*7d60*/  MOV R3, 0x0 ;  /* 0x0000000000037802 */ /* 0x000fe20000000f00 */
[----:B------:R-:W-:Y:S02]  /*7d70*/  HFMA2 R12, -RZ, RZ, 0, 5.9604644775390625e-08 ;  /* 0x00000001ff0c7431 */ /* 0x000fe400000001ff */
[----:B------:R-:W-:Y:S02]  /*7d80*/  IMAD.MOV.U32 R8, RZ, RZ, 0x192 ;  /* 0x00000192ff087424 */ /* 0x000fe400078e00ff */
[----:B------:R-:W-:Y:S01]  /*7d90*/  IMAD.MOV.U32 R13, RZ, RZ, RZ ;  /* 0x000000ffff0d7224 */ /* 0x000fe200078e00ff */
[----:B------:R-:W5:Y:S01]  /*7da0*/  LDCU.64 UR6, c[0x4][0x78] ;  /* 0x01000f00ff0677ac */ /* 0x000f620008000a00 */
[----:B----4-:R-:W4:Y:S01]  /*7db0*/  LDC.64 R2, c[0x4][R3] ;  /* 0x0100000003027b82 */ /* 0x010f220000000a00 */
[----:B------:R-:W2:Y:S01]  /*7dc0*/  LDCU.64 UR4, c[0x4][0x10] ;  /* 0x01000200ff0477ac */ /* 0x000ea20008000a00 */
[----:B---3--:R-:W-:Y:S01]  /*7dd0*/  MOV R5, UR9 ;  /* 0x0000000900057c02 */ /* 0x008fe20008000f00 */
[----:B------:R-:W-:Y:S01]  /*7de0*/  IMAD.U32 R4, RZ, RZ, UR8 ;  /* 0x00000008ff047e24 */ /* 0x000fe2000f8e00ff */
[----:B-----5:R-:W-:Y:S01]  /*7df0*/  MOV R7, UR7 ;  /* 0x0000000700077c02 */ /* 0x020fe20008000f00 */
[----:B------:R-:W-:Y:S01]  /*7e00*/  IMAD.U32 R6, RZ, RZ, UR6 ;  /* 0x00000006ff067e24 */ /* 0x000fe2000f8e00ff */
[----:B--2---:R-:W-:Y:S01]  /*7e10*/  MOV R11, UR5 ;  /* 0x00000005000b7c02 */ /* 0x004fe20008000f00 */
[----:B------:R-:W-:Y:S02]  /*7e20*/  IMAD.U32 R10, RZ, RZ, UR4 ;  /* 0x00000004ff0a7e24 */ /* 0x000fe4000f8e00ff */
[----:B------:R-:W-:Y:S07]  /*7e30*/  LEPC R20, `(.L_x_136) ;  /* 0x000000001014794e */ /* 0x000fee0000000000 */
[----:B-1--4-:R-:W-:Y:S05]  /*7e40*/  CALL.ABS.NOINC R2 ;  /* 0x0000000002007343 */ /* 0x012fea0003c00000 */
.L_x_136:
[C---:B-1----:R-:W-:Y:S01]  /*7e50*/  SHF.L.U32 R40, R48.reuse, 0x10, RZ ;  /* 0x0000001030287819 */ /* 0x042fe200000006ff */
[----:B------:R-:W-:Y:S05]  /*7e60*/  WARPSYNC.ALL ;  /* 0x0000000000007948 */ /* 0x000fea0003800000 */
[----:B------:R-:W-:Y:S01]  /*7e70*/  R2UR UR4, R39 ;  /* 0x00000000270472ca */ /* 0x000fe200000e0000 */
[----:B------:R-:W-:Y:S01]  /*7e80*/  BSSY.RECONVERGENT B0, `(.L_x_137) ;  /* 0x0000090000007945 */ /* 0x000fe20003800200 */
[----:B------:R-:W-:Y:S02]  /*7e90*/  LOP3.LUT R43, R48, 0xffff0000, RZ, 0xc0, !PT ;  /* 0xffff0000302b7812 */ /* 0x000fe400078ec0ff */
[----:B------:R-:W-:Y:S02]  /*7ea0*/  LOP3.LUT R42, R49, 0xffff0000, RZ, 0xc0, !PT ;  /* 0xffff0000312a7812 */ /* 0x000fe400078ec0ff */
[----:B------:R-:W-:Y:S02]  /*7eb0*/  SHF.L.U32 R45, R51, 0x10, RZ ;  /* 0x00000010332d7819 */ /* 0x000fe400000006ff */
[----:B------:R-:W-:Y:S02]  /*7ec0*/  ISETP.NE.AND P6, PT, R98, RZ, PT ;  /* 0x000000ff6200720c */ /* 0x000fe40003fc5270 */
[----:B------:R-:W-:Y:S02]  /*7ed0*/  MOV R52, UR46 ;  /* 0x0000002e00347c02 */ /* 0x000fe40008000f00 */
[----:B------:R-:W-:Y:S01]  /*7ee0*/  MOV R61, UR52 ;  /* 0x00000034003d7c02 */ /* 0x000fe20008000f00 */
[----:B----4-:R-:W1:Y:S01]  /*7ef0*/  LDTM.x32 R4, tmem[UR4+0x20] ;  /* 0x00002004000479ee */ /* 0x010e6200082c0000 */
[----:B------:R-:W-:Y:S02]  /*7f00*/  LOP3.LUT R44, R75, 0xffff0000, RZ, 0xc0, !PT ;  /* 0xffff00004b2c7812 */ /* 0x000fe400078ec0ff */
[----:B------:R-:W-:Y:S02]  /*7f10*/  ISETP.NE.AND P0, PT, R95, RZ, PT ;  /* 0x000000ff5f00720c */ /* 0x000fe40003f05270 */
[----:B------:R-:W-:Y:S03]  /*7f20*/  LEA R62, R46, UR44, 0x3 ;  /* 0x0000002c2e3e7c11 */ /* 0x000fe6000f8e18ff */
[----:B------:R-:W-:Y:S02]  /*7f30*/  @P6 LEA R52, R52, UR44, 0x3 ;  /* 0x0000002c34346c11 */ /* 0x000fe4000f8e18ff */
[----:B------:R-:W-:Y:S02]  /*7f40*/  @P6 SHF.L.U32 R63, R90, 0x1f, RZ ;  /* 0x0000001f5a3f6819 */ /* 0x000fe400000006ff */
[----:B------:R-:W-:Y:S04]  /*7f50*/  @P6 IADD3 R52, PT, PT, R52, 0xf0, RZ ;  /* 0x000000f034346810 */ /* 0x000fe80007ffe0ff */
[----:B------:R-:W-:Y:S01]  /*7f60*/  @P6 PRMT R61, R61, 0x654, R52 ;  /* 0x000006543d3d6816 */ /* 0x000fe20000000034 */
[C---:B-1----:R-:W-:Y:S01]  /*7f70*/  FMUL R0, R38.reuse, R4 ;  /* 0x0000000426007220 */ /* 0x042fe20000400000 */
[C---:B------:R-:W-:Y:S01]  /*7f80*/  FMUL R2, R38.reuse, R5 ;  /* 0x0000000526027220 */ /* 0x040fe20000400000 */
[C---:B------:R-:W-:Y:S01]  /*7f90*/  FMUL R3, R38.reuse, R6 ;  /* 0x0000000626037220 */ /* 0x040fe20000400000 */
[----:B------:R-:W-:Y:S01]  /*7fa0*/  FMUL R7, R38, R7 ;  /* 0x0000000726077220 */ /* 0x000fe20000400000 */
[----:B------:R-:W-:Y:S01]  /*7fb0*/  FFMA R0, R41, R40, R0 ;  /* 0x0000002829007223 */ /* 0x000fe20000000000 */
[----:B------:R-:W-:Y:S01]  /*7fc0*/  SHF.L.U32 R40, R49, 0x10, RZ ;  /* 0x0000001031287819 */ /* 0x000fe200000006ff */
[C---:B------:R-:W-:Y:S01]  /*7fd0*/  FFMA R2, R41.reuse, R43, R2 ;  /* 0x0000002b29027223 */ /* 0x040fe20000000002 */
[----:B------:R-:W-:Y:S01]  /*7fe0*/  SHF.L.U32 R43, R50, 0x10, RZ ;  /* 0x00000010322b7819 */ /* 0x000fe200000006ff */
[C---:B------:R-:W-:Y:S01]  /*7ff0*/  FMUL R4, R38.reuse, R8 ;  /* 0x0000000826047220 */ /* 0x040fe20000400000 */
[----:B------:R-:W-:Y:S01]  /*8000*/  FMUL R5, R38, R9 ;  /* 0x0000000926057220 */ /* 0x000fe20000400000 */
[C---:B------:R-:W-:Y:S01]  /*8010*/  FFMA R3, R41.reuse, R40, R3 ;  /* 0x0000002829037223 */ /* 0x040fe20000000003 */
[----:B------:R-:W-:Y:S01]  /*8020*/  LOP3.LUT R40, R50, 0xffff0000, RZ, 0xc0, !PT ;  /* 0xffff000032287812 */ /* 0x000fe200078ec0ff */
[----:B------:R-:W-:Y:S01]  /*8030*/  FFMA R7, R41, R42, R7 ;  /* 0x0000002a29077223 */ /* 0x000fe20000000007 */
[----:B------:R-:W-:Y:S01]  /*8040*/  LOP3.LUT R42, R51, 0xffff0000, RZ, 0xc0, !PT ;  /* 0xffff0000332a7812 */ /* 0x000fe200078ec0ff */
[----:B------:R-:W-:Y:S01]  /*8050*/  FMUL R6, R38, R10 ;  /* 0x0000000a26067220 */ /* 0x000fe20000400000 */
[----:B------:R-:W-:Y:S01]  /*8060*/  F2FP.BF16.F32.PACK_AB R52, R2, R0 ;  /* 0x000000000234723e */ /* 0x000fe200000010ff */
[----:B------:R-:W-:Y:S01]  /*8070*/  FMUL R11, R38, R11 ;  /* 0x0000000b260b7220 */ /* 0x000fe20000400000 */
[----:B------:R-:W-:Y:S01]  /*8080*/  F2FP.BF16.F32.PACK_AB R53, R7, R3 ;  /* 0x000000030735723e */ /* 0x000fe200000010ff */
        /* <DEDUP_REMOVED lines=20> */
[C---:B------:R-:W-:Y:S01]  /*81d0*/  FMUL R12, R38.reuse, R16 ;  /* 0x00000010260c7220 */ /* 0x040fe20000400000 */
        /* <DEDUP_REMOVED lines=13> */
[----:B------:R1:W-:Y:S01]  /*82b0*/  STS.128 [R93+0x2000], R52 ;  /* 0x002000345d007388 */ /* 0x0003e20000000c00 */
[----:B------:R-:W-:Y:S01]  /*82c0*/  F2FP.BF16.F32.PACK_AB R70, R13, R12 ;  /* 0x0000000c0d46723e */ /* 0x000fe200000010ff */
[----:B------:R-:W-:Y:S01]  /*82d0*/  FFMA R19, R41, R40, R19 ;  /* 0x0000002829137223 */ /* 0x000fe20000000013 */
[----:B------:R-:W-:Y:S01]  /*82e0*/  LOP3.LUT R40, R64, 0xffff0000, RZ, 0xc0, !PT ;  /* 0xffff000040287812 */ /* 0x000fe200078ec0ff */
[C---:B------:R-:W-:Y:S01]  /*82f0*/  FMUL R16, R38.reuse, R20 ;  /* 0x0000001426107220 */ /* 0x040fe20000400000 */
[C---:B------:R-:W-:Y:S01]  /*8300*/  FMUL R17, R38.reuse, R21 ;  /* 0x0000001526117220 */ /* 0x040fe20000400000 */
[C---:B------:R-:W-:Y:S01]  /*8310*/  FMUL R18, R38.reuse, R22 ;  /* 0x0000001626127220 */ /* 0x040fe20000400000 */
[----:B------:R-:W-:Y:S01]  /*8320*/  F2FP.BF16.F32.PACK_AB R71, R19, R14 ;  /* 0x0000000e1347723e */ /* 0x000fe200000010ff */
[----:B------:R-:W-:Y:S01]  /*8330*/  FMUL R23, R38, R23 ;  /* 0x0000001726177220 */ /* 0x000fe20000400000 */
[----:B------:R-:W-:Y:S01]  /*8340*/  FFMA R16, R41, R43, R16 ;  /* 0x0000002b29107223 */ /* 0x000fe20000000010 */
[----:B------:R-:W-:Y:S01]  /*8350*/  SHF.L.U32 R43, R67, 0x10, RZ ;  /* 0x00000010432b7819 */ /* 0x000fe200000006ff */
[C---:B------:R-:W-:Y:S01]  /*8360*/  FFMA R17, R41.reuse, R40, R17 ;  /* 0x0000002829117223 */ /* 0x040fe20000000011 */
[----:B------:R1:W-:Y:S01]  /*8370*/  STS.128 [R92+0x2010], R68 ;  /* 0x002010445c007388 */ /* 0x0003e20000000c00 */
        /* <DEDUP_REMOVED lines=8> */
[C---:B------:R-:W-:Y:S01]  /*8400*/  FMUL R22, R38.reuse, R26 ;  /* 0x0000001a26167220 */ /* 0x040fe20000400000 */
[----:B------:R-:W-:Y:S01]  /*8410*/  FFMA R20, R41, R40, R20 ;  /* 0x0000002829147223 */ /* 0x000fe20000000014 */
[----:B------:R-:W-:Y:S01]  /*8420*/  LOP3.LUT R40, R67, 0xffff0000, RZ, 0xc0, !PT ;  /* 0xffff000043287812 */ /* 0x000fe200078ec0ff */
[C---:B------:R-:W-:Y:S01]  /*8430*/  FFMA R21, R41.reuse, R42, R21 ;  /* 0x0000002a29157223 */ /* 0x040fe20000000015 */
[C---:B------:R-:W-:Y:S01]  /*8440*/  FFMA R22, R41.reuse, R43, R22 ;  /* 0x0000002b29167223 */ /* 0x040fe20000000016 */
[----:B------:R-:W-:Y:S01]  /*8450*/  FMUL R27, R38, R27 ;  /* 0x0000001b261b7220 */ /* 0x000fe20000400000 */
[----:B------:R-:W-:Y:S01]  /*8460*/  SHF.L.U32 R43, R72, 0x10, RZ ;  /* 0x00000010482b7819 */ /* 0x000fe200000006ff */
[----:B------:R-:W-:Y:S01]  /*8470*/  FMUL R24, R38, R28 ;  /* 0x0000001c26187220 */ /* 0x000fe20000400000 */
[----:B------:R-:W-:Y:S01]  /*8480*/  LOP3.LUT R42, R72, 0xffff0000, RZ, 0xc0, !PT ;  /* 0xffff0000482a7812 */ /* 0x000fe200078ec0ff */
[C---:B------:R-:W-:Y:S01]  /*8490*/  FMUL R25, R38.reuse, R29 ;  /* 0x0000001d26197220 */ /* 0x040fe20000400000 */
[C---:B------:R-:W-:Y:S01]  /*84a0*/  FMUL R26, R38.reuse, R30 ;  /* 0x0000001e261a7220 */ /* 0x040fe20000400000 */
[C---:B------:R-:W-:Y:S01]  /*84b0*/  FFMA R27, R41.reuse, R40, R27 ;  /* 0x00000028291b7223 */ /* 0x040fe2000000001b */
[----:B------:R-:W-:Y:S01]  /*84c0*/  FFMA R24, R41, R43, R24 ;  /* 0x0000002b29187223 */ /* 0x000fe20000000018 */
[----:B------:R-:W-:Y:S01]  /*84d0*/  LOP3.LUT R40, R73, 0xffff0000, RZ, 0xc0, !PT ;  /* 0xffff000049287812 */ /* 0x000fe200078ec0ff */
[C---:B------:R-:W-:Y:S01]  /*84e0*/  FFMA R25, R41.reuse, R42, R25 ;  /* 0x0000002a29197223 */ /* 0x040fe20000000019 */
[----:B------:R-:W-:Y:S01]  /*84f0*/  FMUL R31, R38, R31 ;  /* 0x0000001f261f7220 */ /* 0x000fe20000400000 */
[----:B------:R-:W-:Y:S01]  /*8500*/  SHF.L.U32 R43, R74, 0x10, RZ ;  /* 0x000000104a2b7819 */ /* 0x000fe200000006ff */
[----:B------:R-:W-:Y:S01]  /*8510*/  FFMA R26, R41, R45, R26 ;  /* 0x0000002d291a7223 */ /* 0x000fe2000000001a */
        /* <DEDUP_REMOVED lines=29> */
[----:B------:R-:W-:Y:S02]  /*86f0*/  UIADD3 UR9, UPT, UPT, UR49, 0x20, URZ ;  /* 0x0000002031097890 */ /* 0x000fe4000fffe0ff */
[----:B------:R-:W-:Y:S01]  /*8700*/  UIADD3 UR8, UPT, UPT, UR44, 0x2200, URZ ;  /* 0x000022002c087890 */ /* 0x000fe2000fffe0ff */
[----:B------:R-:W-:Y:S01]  /*8710*/  UMOV UR10, UR50 ;  /* 0x00000032000a7c82 */ /* 0x000fe20008000000 */
[----:B------:R-:W-:Y:S01]  /*8720*/  UMOV UR11, UR36 ;  /* 0x00000024000b7c82 */ /* 0x000fe20008000000 */
[----:B---3--:R-:W-:Y:S04]  /*8730*/  UIADD3 UR4, UP0, UPT, UR6, 0xa80, URZ ;  /* 0x00000a8006047890 */ /* 0x008fe8000ff1e0ff */
[----:B------:R-:W-:Y:S09]  /*8740*/  UIADD3.X UR5, UPT, UPT, URZ, UR7, URZ, UP0, !UPT ;  /* 0x00000007ff057290 */ /* 0x000ff200087fe4ff */
[----:B------:R3:W-:Y:S01]  /*8750*/  UTMASTG.3D [UR8], [UR4] ;  /* 0x00000008040073b5 */ /* 0x0007e20008010000 */
[----:B------:R0:W-:Y:S01]  /*8760*/  UTMACMDFLUSH ;  /* 0x00000000000079b7 */ /* 0x0001e20000000000 */
[----:B---3--:R-:W-:Y:S04]  /*8770*/  DEPBAR.LE SB0, 0x1 ;  /* 0x000080400000791a */ /* 0x008fe80000000000 */
.L_x_138:
[----:B------:R-:W-:Y:S05]  /*8780*/  BSYNC.RECONVERGENT B0 ;  /* 0x0000000000007941 */ /* 0x000fea0003800200 */
.L_x_137:
[----:B------:R-:W-:Y:S01]  /*8790*/  BAR.SYNC.DEFER_BLOCKING 0x1, 0x80 ;  /* 0x0042000000007b1d */ /* 0x000fe20000010000 */
[----:B------:R-:W-:Y:S04]  /*87a0*/  UIADD3 UR4, UPT, UPT, UR46, 0x1, URZ ;  /* 0x000000012e047890 */ /* 0x000fe8000fffe0ff */
[----:B------:R-:W-:Y:S04]  /*87b0*/  UISETP.NE.AND UP0, UPT, UR4, 0x4, UPT ;  /* 0x000000040400788c */ /* 0x000fe8000bf05270 */
[----:B------:R-:W-:Y:S01]  /*87c0*/  USEL UR45, UR4, URZ, UP0 ;  /* 0x000000ff042d7287 */ /* 0x000fe20008000000 */
[----:B------:R3:W-:Y:S01]  /*87d0*/  @P6 SYNCS.ARRIVE.TRANS64.RED.A1T0 RZ, [R61+URZ], RZ ;  /* 0x000000ff3dff69a7 */ /* 0x0007e200081004ff */
[----:B------:R-:W-:Y:S01]  /*87e0*/  BSSY B1, `(.L_x_139) ;  /* 0x0000017000017945 */ /* 0x000fe20003800000 */
[----:B------:R-:W4:Y:S02]  /*87f0*/  @P6 SYNCS.PHASECHK.TRANS64.TRYWAIT P0, [R62+URZ+0xd0], R63 ;  /* 0x0000d03f3e0065a7 */ /* 0x000f2400080011ff */
[----:B----4-:R-:W-:Y:S01]  /*8800*/  @P6 SEL R47, RZ, 0x1, !P0 ;  /* 0x00000001ff2f6807 */ /* 0x010fe20004000000 */
[----:B---3--:R-:W-:Y:S06]  /*8810*/  @!P6 BRA `(.L_x_140) ;  /* 0x00000000004ce947 */ /* 0x008fec0003800000 */
        /* <DEDUP_REMOVED lines=9> */
[----:B------:R-:W-:Y:S04]  /*88b0*/  SHF.L.U32 R5, R90, 0x1f, RZ ;  /* 0x0000001f5a057819 */ /* 0x000fe800000006ff */
[----:B------:R-:W3:Y:S02]  /*88c0*/  SYNCS.PHASECHK.TRANS64.TRYWAIT P0, [R62+URZ+0xd0], R5 ;  /* 0x0000d0053e0075a7 */ /* 0x000ee400080011ff */
[----:B---3--:R-:W-:Y:S05]  /*88d0*/  @!P0 BRA `(.L_x_143) ;  /* 0x00000028006c8947 */ /* 0x008fea0003800000 */
.L_x_142:
[----:B------:R-:W-:Y:S05]  /*88e0*/  BSYNC B0 ;  /* 0x0000000000007941 */ /* 0x000fea0003800000 */
.L_x_141:
[----:B------:R-:W-:Y:S02]  /*88f0*/  ISETP.NE.AND P0, PT, R60, RZ, PT ;  /* 0x000000ff3c00720c */ /* 0x000fe40003f05270 */
[----:B------:R-:W-:Y:S11]  /*8900*/  IADD3 R46, PT, PT, R46, 0x1, RZ ;  /* 0x000000012e2e7810 */ /* 0x000ff60007ffe0ff */
[----:B------:R4:W1:Y:S04]  /*8910*/  @P0 LDS.128 R48, [R4] ;  /* 0x0000000004300984 */ /* 0x0008680000000c00 */
[----:B------:R4:W1:Y:S04]  /*8920*/  @P0 LDS.128 R56, [R3+0x10] ;  /* 0x0000100003380984 */ /* 0x0008680000000c00 */
[----:B------:R4:W1:Y:S04]  /*8930*/  @P0 LDS.128 R64, [R2+0x20] ;  /* 0x0000200002400984 */ /* 0x0008680000000c00 */
[----:B------:R4:W1:Y:S02]  /*8940*/  @P0 LDS.128 R72, [R0+0x30] ;  /* 0x0000300000480984 */ /* 0x0008640000000c00 */
.L_x_140:
[----:B------:R-:W-:Y:S05]  /*8950*/  BSYNC B1 ;  /* 0x0000000000017941 */ /* 0x000fea0003800000 */
.L_x_139:
[----:B----4-:R-:W-:Y:S05]  /*8960*/  VIADD R0, R39, 0x40 ;  /* 0x0000004027007836 */ /* 0x010fea0000000000 */
        /* <DEDUP_REMOVED lines=9> */
[----:B------:R-:W4:Y:S01]  /*8a00*/  LDCU.64 UR6, c[0x4][0x78] ;  /* 0x01000f00ff0677ac */ /* 0x000f220008000a00 */
[----:B------:R-:W1:Y:S01]  /*8a10*/  LDC.64 R2, c[0x4][R3] ;  /* 0x0100000003027b82 */ /* 0x000e620000000a00 */
[----:B------:R-:W5:Y:S01]  /*8a20*/  LDCU.64 UR4, c[0x4][0x10] ;  /* 0x01000200ff0477ac */ /* 0x000f620008000a00 */
[----:B---3--:R-:W-:Y:S01]  /*8a30*/  MOV R5, UR9 ;  /* 0x0000000900057c02 */ /* 0x008fe20008000f00 */
[----:B------:R-:W-:Y:S01]  /*8a40*/  IMAD.U32 R4, RZ, RZ, UR8 ;  /* 0x00000008ff047e24 */ /* 0x000fe2000f8e00ff */
[----:B----4-:R-:W-:Y:S01]  /*8a50*/  MOV R7, UR7 ;  /* 0x0000000700077c02 */ /* 0x010fe20008000f00 */
[----:B------:R-:W-:Y:S01]  /*8a60*/  IMAD.U32 R6, RZ, RZ, UR6 ;  /* 0x00000006ff067e24 */ /* 0x000fe2000f8e00ff */
[----:B-----5:R-:W-:Y:S01]  /*8a70*/  MOV R11, UR5 ;  /* 0x00000005000b7c02 */ /* 0x020fe20008000f00 */
[----:B------:R-:W-:Y:S02]  /*8a80*/  IMAD.U32 R10, RZ, RZ, UR4 ;  /* 0x00000004ff0a7e24 */ /* 0x000fe4000f8e00ff */
[----:B------:R-:W-:Y:S07]  /*8a90*/  LEPC R20, `(.L_x_144) ;  /* 0x000000001014794e */ /* 0x000fee0000000000 */
[----:B-12---:R-:W-:Y:S05]  /*8aa0*/  CALL.ABS.NOINC R2 ;  /* 0x0000000002007343 */ /* 0x006fea0003c00000 */
.L_x_144:
        /* <DEDUP_REMOVED lines=10> */
[----:B---3--:R-:W1:Y:S01]  /*8b50*/  LDTM.x32 R4, tmem[UR4+0x40] ;  /* 0x00004004000479ee */ /* 0x008e6200082c0000 */
        /* <DEDUP_REMOVED lines=136> */
.L_x_146:
[----:B------:R-:W-:Y:S05]  /*93e0*/  BSYNC.RECONVERGENT B0 ;  /* 0x0000000000007941 */ /* 0x000fea0003800200 */
.L_x_145:
        /* <DEDUP_REMOVED lines=21> */
.L_x_150:
[----:B------:R-:W-:Y:S05]  /*9540*/  BSYNC B0 ;  /* 0x0000000000007941 */ /* 0x000fea0003800000 */
.L_x_149:
[----:B------:R-:W-:Y:S11]  /*9550*/  ISETP.NE.AND P0, PT, R60, RZ, PT ;  /* 0x000000ff3c00720c */ /* 0x000ff60003f05270 */
[----:B------:R-:W-:Y:S02]  /*9560*/  @!UPT UIADD3 URZ, UPT, UPT, URZ, URZ, URZ ;  /* 0x000000fffffff290 */ /* 0x000fe4000fffe0ff */
[----:B------:R4:W1:Y:S04]  /*9570*/  @P0 LDS.128 R48, [R3] ;  /* 0x0000000003300984 */ /* 0x0008680000000c00 */
[----:B------:R4:W1:Y:S04]  /*9580*/  @P0 LDS.128 R56, [R2+0x10] ;  /* 0x0000100002380984 */ /* 0x0008680000000c00 */
[----:B------:R4:W1:Y:S04]  /*9590*/  @P0 LDS.128 R64, [R0+0x20] ;  /* 0x0000200000400984 */ /* 0x0008680000000c00 */
[----:B------:R4:W1:Y:S02]  /*95a0*/  @P0 LDS.128 R72, [R46+0x30] ;  /* 0x000030002e480984 */ /* 0x0008640000000c00 */
.L_x_148:
[----:B------:R-:W-:Y:S05]  /*95b0*/  BSYNC B1 ;  /* 0x0000000000017941 */ /* 0x000fea0003800000 */
.L_x_147:
        /* <DEDUP_REMOVED lines=21> */
.L_x_152:
[----:B------:R-:W-:Y:S01]  /*9710*/  ISETP.NE.AND P0, PT, R95, RZ, PT ;  /* 0x000000ff5f00720c */ /* 0x000fe20003f05270 */
[----:B------:R-:W-:Y:S05]  /*9720*/  WARPSYNC.ALL ;  /* 0x0000000000007948 */ /* 0x000fea0003800000 */
[----:B------:R-:W-:Y:S01]  /*9730*/  R2UR UR4, R39 ;  /* 0x00000000270472ca */ /* 0x000fe200000e0000 */
[----:B------:R-:W-:Y:S01]  /*9740*/  BSSY.RECONVERGENT B0, `(.L_x_153) ;  /* 0x000008c000007945 */ /* 0x000fe20003800200 */
[C---:B-1----:R-:W-:Y:S02]  /*9750*/  SHF.L.U32 R40, R48.reuse, 0x10, RZ ;  /* 0x0000001030287819 */ /* 0x042fe400000006ff */
[----:B------:R-:W-:Y:S02]  /*9760*/  LOP3.LUT R42, R48, 0xffff0000, RZ, 0xc0, !PT ;  /* 0xffff0000302a7812 */ /* 0x000fe400078ec0ff */
[C---:B------:R-:W-:Y:S02]  /*9770*/  SHF.L.U32 R43, R49.reuse, 0x10, RZ ;  /* 0x00000010312b7819 */ /* 0x040fe400000006ff */
[----:B------:R-:W-:Y:S02]  /*9780*/  LOP3.LUT R44, R49, 0xffff0000, RZ, 0xc0, !PT ;  /* 0xffff0000312c7812 */ /* 0x000fe400078ec0ff */
[C---:B------:R-:W-:Y:S02]  /*9790*/  SHF.L.U32 R45, R50.reuse, 0x10, RZ ;  /* 0x00000010322d7819 */ /* 0x040fe400000006ff */
[----:B------:R-:W-:Y:S01]  /*97a0*/  LOP3.LUT R46, R50, 0xffff0000, RZ, 0xc0, !PT ;  /* 0xffff0000322e7812 */ /* 0x000fe200078ec0ff */
[----:B---3--:R-:W1:Y:S01]  /*97b0*/  LDTM.x32 R4, tmem[UR4+0x60] ;  /* 0x00006004000479ee */ /* 0x008e6200082c0000 */
[C---:B------:R-:W-:Y:S01]  /*97c0*/  SHF.L.U32 R47, R51.reuse, 0x10, RZ ;  /* 0x00000010332f7819 */ /* 0x040fe200000006ff */
[----:B------:R-:W-:Y:S01]  /*97d0*/  NOP ;  /* 0x0000000000007918 */ /* 0x000fe20000000000 */
[----:B------:R-:W-:Y:S02]  /*97e0*/  LOP3.LUT R48, R51, 0xffff0000, RZ, 0xc0, !PT ;  /* 0xffff000033307812 */ /* 0x000fe400078ec0ff */
[C---:B------:R-:W-:Y:S02]  /*97f0*/  SHF.L.U32 R49, R56.reuse, 0x10, RZ ;  /* 0x0000001038317819 */ /* 0x040fe400000006ff */
[----:B------:R-:W-:Y:S02]  /*9800*/  LOP3.LUT R51, R56, 0xffff0000, RZ, 0xc0, !PT ;  /* 0xffff000038337812 */ /* 0x000fe400078ec0ff */
[C---:B------:R-:W-:Y:S02]  /*9810*/  SHF.L.U32 R50, R57.reuse, 0x10, RZ ;  /* 0x0000001039327819 */ /* 0x040fe400000006ff */
[----:B------:R-:W-:Y:S02]  /*9820*/  LOP3.LUT R52, R57, 0xffff0000, RZ, 0xc0, !PT ;  /* 0xffff000039347812 */ /* 0x000fe400078ec0ff */
[C---:B------:R-:W-:Y:S02]  /*9830*/  SHF.L.U32 R53, R58.reuse, 0x10, RZ ;  /* 0x000000103a357819 */ /* 0x040fe400000006ff */
[----:B------:R-:W-:Y:S02]  /*9840*/  LOP3.LUT R54, R58, 0xffff0000, RZ, 0xc0, !PT ;  /* 0xffff00003a367812 */ /* 0x000fe400078ec0ff */
[----:B------:R-:W-:Y:S02]  /*9850*/  SHF.L.U32 R55, R59, 0x10, RZ ;  /* 0x000000103b377819 */ /* 0x000fe400000006ff */
[----:B------:R-:W-:Y:S02]  /*9860*/  IADD3 R99, PT, PT, R99, 0x150, RZ ;  /* 0x0000015063637810 */ /* 0x000fe40007ffe0ff */
[----:B------:R-:W-:Y:S02]  /*9870*/  LOP3.LUT R56, R59, 0xffff0000, RZ, 0xc0, !PT ;  /* 0xffff00003b387812 */ /* 0x000fe400078ec0ff */
[----:B------:R-:W-:Y:S01]  /*9880*/  SHF.L.U32 R57, R64, 0x10, RZ ;  /* 0x0000001040397819 */ /* 0x000fe200000006ff */
[----:B-1----:R-:W-:Y:S01]  /*9890*/  FMUL R4, R38, R4 ;  /* 0x0000000426047220 */ /* 0x002fe20000400000 */
[----:B------:R-:W-:Y:S01]  /*98a0*/  LOP3.LUT R58, R64, 0xffff0000, RZ, 0xc0, !PT ;  /* 0xffff0000403a7812 */ /* 0x000fe200078ec0ff */
[C---:B------:R-:W-:Y:S01]  /*98b0*/  FMUL R5, R38.reuse, R5 ;  /* 0x0000000526057220 */ /* 0x040fe20000400000 */
[----:B------:R-:W-:Y:S01]  /*98c0*/  LOP3.LUT R99, R99, 0xfefffff8, RZ, 0xc0, !PT ;  /* 0xfefffff863637812 */ /* 0x000fe200078ec0ff */
[C---:B------:R-:W-:Y:S01]  /*98d0*/  FFMA R4, R41.reuse, R40, R4 ;  /* 0x0000002829047223 */ /* 0x040fe20000000004 */
[C---:B------:R-:W-:Y:S01]  /*98e0*/  FMUL R6, R38.reuse, R6 ;  /* 0x0000000626067220 */ /* 0x040fe20000400000 */
[----:B------:R-:W-:Y:S01]  /*98f0*/  FFMA R5, R41, R42, R5 ;  /* 0x0000002a29057223 */ /* 0x000fe20000000005 */
[----:B------:R-:W-:Y:S01]  /*9900*/  SHF.L.U32 R59, R65, 0x10, RZ ;  /* 0x00000010413b7819 */ /* 0x000fe200000006ff */
[----:B------:R1:W-:Y:S01]  /*9910*/  SYNCS.ARRIVE.TRANS64.RED.A1T0 RZ, [R99+URZ], RZ ;  /* 0x000000ff63ff79a7 */ /* 0x0003e200081004ff */
[----:B------:R-:W-:Y:S01]  /*9920*/  FFMA R6, R41, R43, R6 ;  /* 0x0000002b29067223 */ /* 0x000fe20000000006 */
[C---:B------:R-:W-:Y:S01]  /*9930*/  FMUL R7, R38.reuse, R7 ;  /* 0x0000000726077220 */ /* 0x040fe20000400000 */
[----:B------:R-:W-:Y:S01]  /*9940*/  F2FP.BF16.F32.PACK_AB R100, R5, R4 ;  /* 0x000000040564723e */ /* 0x000fe200000010ff */
[C---:B------:R-:W-:Y:S01]  /*9950*/  FMUL R8, R38.reuse, R8 ;  /* 0x0000000826087220 */ /* 0x040fe20000400000 */
[----:B------:R-:W-:Y:S01]  /*9960*/  FMUL R9, R38, R9 ;  /* 0x0000000926097220 */ /* 0x000fe20000400000 */
[----:B------:R-:W-:Y:S01]  /*9970*/  LOP3.LUT R60, R65, 0xffff0000, RZ, 0xc0, !PT ;  /* 0xffff0000413c7812 */ /* 0x000fe200078ec0ff */
[C---:B------:R-:W-:Y:S01]  /*9980*/  FFMA R7, R41.reuse, R44, R7 ;  /* 0x0000002c29077223 */ /* 0x040fe20000000007 */
[C---:B------:R-:W-:Y:S01]  /*9990*/  FFMA R8, R41.reuse, R45, R8 ;  /* 0x0000002d29087223 */ /* 0x040fe20000000008 */
[----:B------:R-:W-:Y:S01]  /*99a0*/  SHF.L.U32 R61, R66, 0x10, RZ ;  /* 0x00000010423d7819 */ /* 0x000fe200000006ff */
[----:B------:R-:W-:Y:S01]  /*99b0*/  FFMA R9, R41, R46, R9 ;  /* 0x0000002e29097223 */ /* 0x000fe20000000009 */
[C---:B------:R-:W-:Y:S01]  /*99c0*/  FMUL R10, R38.reuse, R10 ;  /* 0x0000000a260a7220 */ /* 0x040fe20000400000 */
[----:B------:R-:W-:Y:S01]  /*99d0*/  F2FP.BF16.F32.PACK_AB R101, R7, R6 ;  /* 0x000000060765723e */ /* 0x000fe200000010ff */
[C---:B------:R-:W-:Y:S01]  /*99e0*/  FMUL R11, R38.reuse, R11 ;  /* 0x0000000b260b7220 */ /* 0x040fe20000400000 */
[----:B------:R-:W-:Y:S01]  /*99f0*/  FMUL R0, R38, R12 ;  /* 0x0000000c26007220 */ /* 0x000fe20000400000 */
[----:B------:R-:W-:Y:S01]  /*9a00*/  F2FP.BF16.F32.PACK_AB R102, R9, R8 ;  /* 0x000000080966723e */ /* 0x000fe200000010ff */
[C---:B------:R-:W-:Y:S01]  /*9a10*/  FFMA R10, R41.reuse, R47, R10 ;  /* 0x0000002f290a7223 */ /* 0x040fe2000000000a */
[C---:B------:R-:W-:Y:S01]  /*9a20*/  FFMA R11, R41.reuse, R48, R11 ;  /* 0x00000030290b7223 */ /* 0x040fe2000000000b */
[----:B------:R-:W-:Y:S01]  /*9a30*/  LOP3.LUT R62, R66, 0xffff0000, RZ, 0xc0, !PT ;  /* 0xffff0000423e7812 */ /* 0x000fe200078ec0ff */
[----:B------:R-:W-:Y:S01]  /*9a40*/  FFMA R0, R41, R49, R0 ;  /* 0x0000003129007223 */ /* 0x000fe20000000000 */
[C---:B------:R-:W-:Y:S01]  /*9a50*/  FMUL R2, R38.reuse, R13 ;  /* 0x0000000d26027220 */ /* 0x040fe20000400000 */
[----:B------:R-:W-:Y:S01]  /*9a60*/  SHF.L.U32 R63, R67, 0x10, RZ ;  /* 0x00000010433f7819 */ /* 0x000fe200000006ff */
[C---:B------:R-:W-:Y:S01]  /*9a70*/  FMUL R3, R38.reuse, R14 ;  /* 0x0000000e26037220 */ /* 0x040fe20000400000 */
[----:B------:R-:W-:Y:S01]  /*9a80*/  F2FP.BF16.F32.PACK_AB R103, R11, R10 ;  /* 0x0000000a0b67723e */ /* 0x000fe200000010ff */
[----:B------:R-:W-:Y:S01]  /*9a90*/  FFMA R2, R41, R51, R2 ;  /* 0x0000003329027223 */ /* 0x000fe20000000002 */
[C---:B------:R-:W-:Y:S01]  /*9aa0*/  FMUL R15, R38.reuse, R15 ;  /* 0x0000000f260f7220 */ /* 0x040fe20000400000 */
[C---:B------:R-:W-:Y:S01]  /*9ab0*/  FMUL R12, R38.reuse, R16 ;  /* 0x00000010260c7220 */ /* 0x040fe20000400000 */
[----:B------:R-:W-:Y:S01]  /*9ac0*/  FMUL R13, R38, R17 ;  /* 0x00000011260d7220 */ /* 0x000fe20000400000 */
[----:B------:R1:W-:Y:S01]  /*9ad0*/  STS.128 [R93+0x6000], R100 ;  /* 0x006000645d007388 */ /* 0x0003e20000000c00 */
[----:B------:R-:W-:Y:S01]  /*9ae0*/  LOP3.LUT R64, R67, 0xffff0000, RZ, 0xc0, !PT ;  /* 0xffff000043407812 */ /* 0x000fe200078ec0ff */
[C---:B------:R-:W-:Y:S01]  /*9af0*/  FFMA R3, R41.reuse, R50, R3 ;  /* 0x0000003229037223 */ /* 0x040fe20000000003 */
[----:B------:R-:W-:Y:S01]  /*9b00*/  SHF.L.U32 R65, R72, 0x10, RZ ;  /* 0x0000001048417819 */ /* 0x000fe200000006ff */
[C---:B------:R-:W-:Y:S01]  /*9b10*/  FFMA R15, R41.reuse, R52, R15 ;  /* 0x00000034290f7223 */ /* 0x040fe2000000000f */
[----:B------:R-:W-:Y:S01]  /*9b20*/  F2FP.BF16.F32.PACK_AB R104, R2, R0 ;  /* 0x000000000268723e */ /* 0x000fe200000010ff */
[C---:B------:R-:W-:Y:S01]  /*9b30*/  FFMA R12, R41.reuse, R53, R12 ;  /* 0x00000035290c7223 */ /* 0x040fe2000000000c */
[C---:B------:R-:W-:Y:S01]  /*9b40*/  FFMA R13, R41.reuse, R54, R13 ;  /* 0x00000036290d7223 */ /* 0x040fe2000000000d */
[C---:B------:R-:W-:Y:S01]  /*9b50*/  FMUL R14, R38.reuse, R18 ;  /* 0x00000012260e7220 */ /* 0x040fe20000400000 */
[C---:B------:R-:W-:Y:S01]  /*9b60*/  FMUL R19, R38.reuse, R19 ;  /* 0x0000001326137220 */ /* 0x040fe20000400000 */
[C---:B------:R-:W-:Y:S01]  /*9b70*/  FMUL R16, R38.reuse, R20 ;  /* 0x0000001426107220 */ /* 0x040fe20000400000 */
[C---:B------:R-:W-:Y:S01]  /*9b80*/  FMUL R17, R38.reuse, R21 ;  /* 0x0000001526117220 */ /* 0x040fe20000400000 */
[C---:B------:R-:W-:Y:S01]  /*9b90*/  FFMA R14, R41.reuse, R55, R14 ;  /* 0x00000037290e7223 */ /* 0x040fe2000000000e */
        /* <DEDUP_REMOVED lines=9> */
[----:B------:R-:W-:Y:S01]  /*9c30*/  FFMA R23, R41, R60, R23 ;  /* 0x0000003c29177223 */ /* 0x000fe20000000017 */
[C---:B------:R-:W-:Y:S01]  /*9c40*/  FMUL R27, R38.reuse, R27 ;  /* 0x0000001b261b7220 */ /* 0x040fe20000400000 */
[----:B------:R-:W-:Y:S01]  /*9c50*/  F2FP.BF16.F32.PACK_AB R105, R15, R3 ;  /* 0x000000030f69723e */ /* 0x000fe200000010ff */
[----:B------:R-:W-:Y:S01]  /*9c60*/  FFMA R20, R41, R61, R20 ;  /* 0x0000003d29147223 */ /* 0x000fe20000000014 */
[----:B------:R-:W-:Y:S01]  /*9c70*/  F2FP.BF16.F32.PACK_AB R106, R13, R12 ;  /* 0x0000000c0d6a723e */ /* 0x000fe200000010ff */
[----:B------:R-:W-:Y:S01]  /*9c80*/  FMUL R24, R38, R28 ;  /* 0x0000001c26187220 */ /* 0x000fe20000400000 */
[----:B------:R-:W-:Y:S01]  /*9c90*/  F2FP.BF16.F32.PACK_AB R107, R19, R14 ;  /* 0x0000000e136b723e */ /* 0x000fe200000010ff */
[----:B------:R-:W-:Y:S01]  /*9ca0*/  FFMA R21, R41, R62, R21 ;  /* 0x0000003e29157223 */ /* 0x000fe20000000015 */
[----:B------:R-:W-:Y:S01]  /*9cb0*/  LOP3.LUT R66, R72, 0xffff0000, RZ, 0xc0, !PT ;  /* 0xffff000048427812 */ /* 0x000fe200078ec0ff */
[C---:B------:R-:W-:Y:S01]  /*9cc0*/  FMUL R25, R38.reuse, R29 ;  /* 0x0000001d26197220 */ /* 0x040fe20000400000 */
[----:B------:R-:W-:Y:S01]  /*9cd0*/  SHF.L.U32 R67, R73, 0x10, RZ ;  /* 0x0000001049437819 */ /* 0x000fe200000006ff */
[----:B------:R1:W-:Y:S01]  /*9ce0*/  STS.128 [R92+0x6010], R104 ;  /* 0x006010685c007388 */ /* 0x0003e20000000c00 */
[----:B------:R-:W-:Y:S01]  /*9cf0*/  FFMA R22, R41, R63, R22 ;  /* 0x0000003f29167223 */ /* 0x000fe20000000016 */
[----:B------:R-:W-:Y:S01]  /*9d00*/  LOP3.LUT R68, R73, 0xffff0000, RZ, 0xc0, !PT ;  /* 0xffff000049447812 */ /* 0x000fe200078ec0ff */
[----:B------:R-:W-:Y:S01]  /*9d10*/  FMUL R26, R38, R30 ;  /* 0x0000001e261a7220 */ /* 0x000fe20000400000 */
[C---:B------:R-:W-:Y:S01]  /*9d20*/  FFMA R27, R41.reuse, R64, R27 ;  /* 0x00000040291b7223 */ /* 0x040fe2000000001b */
[----:B------:R-:W-:Y:S01]  /*9d30*/  SHF.L.U32 R69, R74, 0x10, RZ ;  /* 0x000000104a457819 */ /* 0x000fe200000006ff */
[----:B------:R-:W-:Y:S01]  /*9d40*/  FMUL R31, R38, R31 ;  /* 0x0000001f261f7220 */ /* 0x000fe20000400000 */
[C---:B------:R-:W-:Y:S01]  /*9d50*/  FFMA R24, R41.reuse, R65, R24 ;  /* 0x0000004129187223 */ /* 0x040fe20000000018 */
[----:B------:R-:W-:Y:S01]  /*9d60*/  LOP3.LUT R70, R74, 0xffff0000, RZ, 0xc0, !PT ;  /* 0xffff00004a467812 */ /* 0x000fe200078ec0ff */
[C---:B------:R-:W-:Y:S01]  /*9d70*/  FMUL R28, R38.reuse, R32 ;  /* 0x00000020261c7220 */ /* 0x040fe20000400000 */
[----:B------:R-:W-:Y:S01]  /*9d80*/  FFMA R25, R41, R66, R25 ;  /* 0x0000004229197223 */ /* 0x000fe20000000019 */
[----:B------:R-:W-:Y:S01]  /*9d90*/  SHF.L.U32 R71, R75, 0x10, RZ ;  /* 0x000000104b477819 */ /* 0x000fe200000006ff */
[C---:B------:R-:W-:Y:S01]  /*9da0*/  FMUL R29, R38.reuse, R33 ;  /* 0x00000021261d7220 */ /* 0x040fe20000400000 */
[----:B------:R-:W-:Y:S01]  /*9db0*/  FFMA R26, R41, R67, R26 ;  /* 0x00000043291a7223 */ /* 0x000fe2000000001a */
[----:B------:R-:W-:Y:S01]  /*9dc0*/  LOP3.LUT R72, R75, 0xffff0000, RZ, 0xc0, !PT ;  /* 0xffff00004b487812 */ /* 0x000fe200078ec0ff */
        /* <DEDUP_REMOVED lines=8> */
[----:B------:R-:W-:Y:S01]  /*9e50*/  FFMA R30, R41, R71, R30 ;  /* 0x00000047291e7223 */ /* 0x000fe2000000001e */
[----:B------:R-:W-:Y:S01]  /*9e60*/  F2FP.BF16.F32.PACK_AB R111, R27, R22 ;  /* 0x000000161b6f723e */ /* 0x000fe200000010ff */
[----:B------:R-:W-:Y:S01]  /*9e70*/  FFMA R35, R41, R72, R35 ;  /* 0x0000004829237223 */ /* 0x000fe20000000023 */
[----:B------:R-:W-:Y:S02]  /*9e80*/  F2FP.BF16.F32.PACK_AB R112, R25, R24 ;  /* 0x000000181970723e */ /* 0x000fe400000010ff */
[----:B------:R-:W-:Y:S01]  /*9e90*/  F2FP.BF16.F32.PACK_AB R113, R31, R26 ;  /* 0x0000001a1f71723e */ /* 0x000fe200000010ff */
[----:B------:R1:W-:Y:S01]  /*9ea0*/  STS.128 [R91+0x6020], R108 ;  /* 0x0060206c5b007388 */ /* 0x0003e20000000c00 */
        /* <DEDUP_REMOVED lines=21> */
.L_x_154:
[----:B------:R-:W-:Y:S05]  /*a000*/  BSYNC.RECONVERGENT B0 ;  /* 0x0000000000007941 */ /* 0x000fea0003800200 */
.L_x_153:
[----:B------:R-:W-:Y:S01]  /*a010*/  BAR.SYNC.DEFER_BLOCKING 0x1, 0x80 ;  /* 0x0042000000007b1d */ /* 0x000fe20000010000 */
[----:B------:R-:W-:Y:S01]  /*a020*/  UISETP.NE.AND UP0, UPT, UR47, -0x4, UPT ;  /* 0xfffffffc2f00788c */ /* 0x000fe2000bf05270 */
[----:B------:R-:W-:Y:S08]  /*a030*/  IADD3 R0, PT, PT, R36, 0x1, RZ ;  /* 0x0000000124007810 */ /* 0x000ff00007ffe0ff */
[----:B------:R-:W-:Y:S05]  /*a040*/  BRA.U !UP0, `(.L_x_155) ;  /* 0x0000000108287547 */ /* 0x000fea000b800000 */
[----:B------:R-:W-:Y:S01]  /*a050*/  ISETP.NE.AND P0, PT, R98, RZ, PT ;  /* 0x000000ff6200720c */ /* 0x000fe20003f05270 */
[----:B------:R-:W-:Y:S01]  /*a060*/  IMAD.U32 R3, RZ, RZ, UR46 ;  /* 0x0000002eff037e24 */ /* 0x000fe2000f8e00ff */
[----:B------:R-:W-:Y:S01]  /*a070*/  UIADD3 UR4, UPT, UPT, UR46, 0x1, URZ ;  /* 0x000000012e047890 */ /* 0x000fe2000fffe0ff */
[----:B------:R-:W-:Y:S03]  /*a080*/  IMAD.U32 R2, RZ, RZ, UR52 ;  /* 0x00000034ff027e24 */ /* 0x000fe6000f8e00ff */
[----:B------:R-:W-:Y:S04]  /*a090*/  UISETP.NE.AND UP0, UPT, UR4, 0x4, UPT ;  /* 0x000000040400788c */ /* 0x000fe8000bf05270 */
[----:B------:R-:W-:Y:S03]  /*a0a0*/  USEL UR46, UR4, URZ, UP0 ;  /* 0x000000ff042e7287 */ /* 0x000fe60008000000 */
[----:B------:R-:W-:Y:S05]  /*a0b0*/  @P0 LEA R3, R3, UR44, 0x3 ;  /* 0x0000002c03030c11 */ /* 0x000fea000f8e18ff */
[----:B------:R-:W-:Y:S05]  /*a0c0*/  @P0 VIADD R3, R3, 0xf0 ;  /* 0x000000f003030836 */ /* 0x000fea0000000000 */
[----:B------:R-:W-:Y:S04]  /*a0d0*/  @P0 PRMT R2, R2, 0x654, R3 ;  /* 0x0000065402020816 */ /* 0x000fe80000000003 */
[----:B------:R3:W-:Y:S03]  /*a0e0*/  @P0 SYNCS.ARRIVE.TRANS64.RED.A1T0 RZ, [R2+URZ], RZ ;  /* 0x000000ff02ff09a7 */ /* 0x0007e600081004ff */
.L_x_155:
[----:B------:R-:W-:Y:S01]  /*a0f0*/  R2UR UR4, R82 ;  /* 0x00000000520472ca */ /* 0x000fe200000e0000 */
[----:B------:R-:W-:Y:S01]  /*a100*/  UISETP.NE.AND UP0, UPT, UR62, URZ, UPT ;  /* 0x000000ff3e00728c */ /* 0x000fe2000bf05270 */
[----:B------:R-:W-:Y:S01]  /*a110*/  ISETP.NE.AND P0, PT, R86, 0x2, PT ;  /* 0x000000025600780c */ /* 0x000fe20003f05270 */
[----:B------:R-:W-:Y:S01]  /*a120*/  UIADD3 UR28, UPT, UPT, UR38, UR63, URZ ;  /* 0x0000003f261c7290 */ /* 0x000fe2000fffe0ff */
[----:B------:R-:W-:Y:S01]  /*a130*/  ISETP.NE.AND P1, PT, R0, 0x2, PT ;  /* 0x000000020000780c */ /* 0x000fe20003f25270 */
[----:B------:R-:W-:Y:S01]  /*a140*/  UIADD3 UR47, UPT, UPT, UR47, 0x4, URZ ;  /* 0x000000042f2f7890 */ /* 0x000fe2000fffe0ff */
[----:B------:R-:W-:Y:S01]  /*a150*/  SEL R3, RZ, 0x1, P0 ;  /* 0x00000001ff037807 */ /* 0x000fe20000000000 */
[----:B------:R-:W-:Y:S01]  /*a160*/  UMOV UR36, UR61 ;  /* 0x0000003d00247c82 */ /* 0x000fe20008000000 */
[----:B---3--:R-:W-:Y:S02]  /*a170*/  SEL R2, RZ, 0x1, P1 ;  /* 0x00000001ff027807 */ /* 0x008fe40000800000 */
[----:B------:R-:W-:Y:S02]  /*a180*/  LOP3.LUT R88, R88, R3, RZ, 0x3c, !PT ;  /* 0x0000000358587212 */ /* 0x000fe400078e3cff */
[----:B------:R-:W-:Y:S01]  /*a190*/  LOP3.LUT R89, R89, R2, RZ, 0x3c, !PT ;  /* 0x0000000259597212 */ /* 0x000fe200078e3cff */
[----:B------:R-:W-:Y:S01]  /*a1a0*/  UIADD3 UR12, UPT, UPT, UR37, UR4, URZ ;  /* 0x00000004250c7290 */ /* 0x000fe2000fffe0ff */
[----:B------:R-:W-:Y:S02]  /*a1b0*/  SEL R86, R86, RZ, P0 ;  /* 0x000000ff56567207 */ /* 0x000fe40000000000 */
[----:B------:R-:W-:Y:S01]  /*a1c0*/  SEL R36, R0, RZ, P1 ;  /* 0x000000ff00247207 */ /* 0x000fe20000800000 */
[----:B------:R-:W-:Y:S08]  /*a1d0*/  BRA.U UP0, `(.L_x_156) ;  /* 0xffffffbd00e07547 */ /* 0x000ff0000b83ffff */
[----:B------:R-:W-:-:S13]  /*a1e0*/  R2UR UR4, R83 ;  /* 0x00000000530472ca */ /* 0x000fda00000e0000 */
[----:B------:R-:W-:-:S09]  /*a1f0*/  UISETP.NE.AND UP0, UPT, UR4, URZ, UPT ;  /* 0x000000ff0400728c */ /* 0x000fd2000bf05270 */
[----:B------:R-:W-:Y:S05]  /*a200*/  BRA.U !UP0, `(.L_x_157) ;  /* 0x0000000108487547 */ /* 0x000fea000b800000 */
[----:B------:R-:W3:Y:S02]  /*a210*/  LDCU.64 UR4, c[0x0][0xc90] ;  /* 0x00019200ff0477ac */ /* 0x000ee40008000a00 */
[----:B---3--:R-:W-:-:S04]  /*a220*/  UISETP.NE.U32.AND UP0, UPT, UR4, URZ, UPT ;  /* 0x000000ff0400728c */ /* 0x008fc8000bf05070 */
[----:B------:R-:W-:-:S09]  /*a230*/  UISETP.NE.AND.EX UP0, UPT, UR5, URZ, UPT, UP0 ;  /* 0x000000ff0500728c */ /* 0x000fd2000bf05300 */
[----:B------:R-:W-:Y:S05]  /*a240*/  BRA.U UP0, `(.L_x_158) ;  /* 0x00000001000c7547 */ /* 0x000fea000b800000 */
[----:B------:R-:W-:-:S13]  /*a250*/  FSETP.NEU.AND P0, PT, R41, RZ, PT ;  /* 0x000000ff2900720b */ /* 0x000fda0003f0d000 */
[----:B------:R-:W-:Y:S05]  /*a260*/  @!P0 EXIT ;  /* 0x000000000000894d */ /* 0x000fea0003800000 */
[----:B------:R-:W-:Y:S05]  /*a270*/  BRA `(.L_x_157) ;  /* 0x00000000002c7947 */ /* 0x000fea0003800000 */
.L_x_158:
[----:B------:R-:W-:Y:S01]  /*a280*/  ISETP.NE.AND P0, PT, R85, RZ, PT ;  /* 0x000000ff5500720c */ /* 0x000fe20003f05270 */
[----:B------:R-:W-:-:S12]  /*a290*/  BSSY.RECONVERGENT B0, `(.L_x_157) ;  /* 0x0000009000007945 */ /* 0x000fd80003800200 */
[----:B------:R-:W-:Y:S05]  /*a2a0*/  @P0 BRA `(.L_x_159) ;  /* 0x0000000000140947 */ /* 0x000fea0003800000 */
[----:B------:R-:W3:Y:S02]  /*a2b0*/  LDCU.64 UR4, c[0x0][0xc88] ;  /* 0x00019100ff0477ac */ /* 0x000ee40008000a00 */
[----:B---3--:R-:W-:-:S04]  /*a2c0*/  ISETP.NE.U32.AND P0, PT, RZ, UR4, PT ;  /* 0x00000004ff007c0c */ /* 0x008fc8000bf05070 */
[----:B------:R-:W-:-:S13]  /*a2d0*/  ISETP.NE.AND.EX P0, PT, RZ, UR5, PT, P0 ;  /* 0x00000005ff007c0c */ /* 0x000fda000bf05300 */
[----:B------:R-:W-:Y:S05]  /*a2e0*/  @!P0 EXIT ;  /* 0x000000000000894d */ /* 0x000fea0003800000 */
[----:B------:R-:W-:Y:S05]  /*a2f0*/  BRA `(.L_x_160) ;  /* 0x0000000000087947 */ /* 0x000fea0003800000 */
.L_x_159:
[----:B------:R-:W-:-:S13]  /*a300*/  FSETP.NEU.AND P0, PT, R41, RZ, PT ;  /* 0x000000ff2900720b */ /* 0x000fda0003f0d000 */
[----:B------:R-:W-:Y:S05]  /*a310*/  @!P0 EXIT ;  /* 0x000000000000894d */ /* 0x000fea0003800000 */
.L_x_160:
[----:B------:R-:W-:Y:S05]  /*a320*/  BSYNC.RECONVERGENT B0 ;  /* 0x0000000000007941 */ /* 0x000fea0003800200 */
.L_x_157:
[----:B------:R-:W-:Y:S01]  /*a330*/  ULEA UR4, UR46, UR44, 0x3 ;  /* 0x0000002c2e047291 */ /* 0x000fe2000f8e18ff */
[----:B------:R-:W-:-:S04]  /*a340*/  DEPBAR.LE SB0, 0x0 ;  /* 0x000080000000791a */ /* 0x000fc80000000000 */
[----:B------:R-:W-:-:S04]  /*a350*/  UIADD3 UR4, UPT, UPT, UR4, 0xf0, URZ ;  /* 0x000000f004047890 */ /* 0x000fc8000fffe0ff */
[----:B------:R-:W-:-:S09]  /*a360*/  UPRMT UR4, UR52, 0x654, UR4 ;  /* 0x0000065434047896 */ /* 0x000fd20008000004 */
[----:B------:R-:W-:Y:S01]  /*a370*/  SYNCS.ARRIVE.TRANS64.RED.A1T0 RZ, [UR4], RZ ;  /* 0x000000ffffff79a7 */ /* 0x000fe20008100404 */
[----:B------:R-:W-:Y:S05]  /*a380*/  EXIT ;  /* 0x000000000000794d */ /* 0x000fea0003800000 */
.L_x_25:
[----:B--2---:R2:W3:Y:S02]  /*a390*/  SYNCS.PHASECHK.TRANS64.TRYWAIT P0, [R3+URZ+0x170], R2 ;  /* 0x00017002030075a7 */ /* 0x0044e400080011ff */
[----:B---3--:R-:W-:Y:S05]  /*a3a0*/  @!P0 NANOSLEEP.SYNCS 0x989680 ;  /* 0x009896800000895d */ /* 0x008fea0003900000 */
[----:B------:R-:W3:Y:S02]  /*a3b0*/  @!P0 SYNCS.PHASECHK.TRANS64 P0, [R3+URZ+0x170], R2 ;  /* 0x00017002030085a7 */ /* 0x000ee400080010ff */
[----:B---3--:R-:W-:Y:S05]  /*a3c0*/  @!P0 BRA `(.L_x_25) ;  /* 0xfffffffc00f08947 */ /* 0x008fea000383ffff */
[----:B------:R-:W-:Y:S05]  /*a3d0*/  BRA `(.L_x_161) ;  /* 0xffffff7400ac7947 */ /* 0x000fea000383ffff */
.L_x_28:
[----:B-1----:R-:W-:-:S07]  /*a3e0*/  MOV R0, UR6 ;  /* 0x0000000600007c02 */ /* 0x002fce0008000f00 */
.L_x_162:
[----:B-1----:R1:W2:Y:S02]  /*a3f0*/  SYNCS.PHASECHK.TRANS64.TRYWAIT P0, [R0+URZ+0x68], R3 ;  /* 0x00006803000075a7 */ /* 0x0022a400080011ff */
[----:B--2---:R-:W-:Y:S05]  /*a400*/  @!P0 NANOSLEEP.SYNCS 0x989680 ;  /* 0x009896800000895d */ /* 0x004fea0003900000 */
[----:B------:R-:W2:Y:S02]  /*a410*/  @!P0 SYNCS.PHASECHK.TRANS64 P0, [R0+URZ+0x68], R3 ;  /* 0x00006803000085a7 */ /* 0x000ea400080010ff */
[----:B--2---:R-:W-:Y:S05]  /*a420*/  @!P0 BRA `(.L_x_162) ;  /* 0xfffffffc00f08947 */ /* 0x004fea000383ffff */
[----:B------:R-:W-:Y:S05]  /*a430*/  BRA `(.L_x_27) ;  /* 0xffffff7800187947 */ /* 0x000fea000383ffff */
.L_x_37:
[----:B-1----:R-:W-:-:S07]  /*a440*/  MOV R0, UR7 ;  /* 0x0000000700007c02 */ /* 0x002fce0008000f00 */
.L_x_163:
[----:B-1----:R1:W2:Y:S02]  /*a450*/  SYNCS.PHASECHK.TRANS64.TRYWAIT P0, [R0+URZ+0x68], R3 ;  /* 0x00006803000075a7 */ /* 0x0022a400080011ff */
[----:B--2---:R-:W-:Y:S05]  /*a460*/  @!P0 NANOSLEEP.SYNCS 0x989680 ;  /* 0x009896800000895d */ /* 0x004fea0003900000 */
[----:B------:R-:W2:Y:S02]  /*a470*/  @!P0 SYNCS.PHASECHK.TRANS64 P0, [R0+URZ+0x68], R3 ;  /* 0x00006803000085a7 */ /* 0x000ea400080010ff */
[----:B--2---:R-:W-:Y:S05]  /*a480*/  @!P0 BRA `(.L_x_163) ;  /* 0xfffffffc00f08947 */ /* 0x004fea000383ffff */
[----:B------:R-:W-:Y:S05]  /*a490*/  BRA `(.L_x_36) ;  /* 0xffffff7c00347947 */ /* 0x000fea000383ffff */
.L_x_44:
[----:B-1----:R1:W4:Y:S02]  /*a4a0*/  SYNCS.PHASECHK.TRANS64.TRYWAIT P0, [R3+URZ+0x120], R0 ;  /* 0x00012000030075a7 */ /* 0x00232400080011ff */
[----:B----4-:R-:W-:Y:S05]  /*a4b0*/  @!P0 NANOSLEEP.SYNCS 0x989680 ;  /* 0x009896800000895d */ /* 0x010fea0003900000 */
[----:B------:R-:W4:Y:S02]  /*a4c0*/  @!P0 SYNCS.PHASECHK.TRANS64 P0, [R3+URZ+0x120], R0 ;  /* 0x00012000030085a7 */ /* 0x000f2400080010ff */
[----:B----4-:R-:W-:Y:S05]  /*a4d0*/  @!P0 BRA `(.L_x_44) ;  /* 0xfffffffc00f08947 */ /* 0x010fea000383ffff */
[----:B------:R-:W-:Y:S05]  /*a4e0*/  BRA `(.L_x_164) ;  /* 0xffffff8000307947 */ /* 0x000fea000383ffff */
.L_x_48:
[----:B-1----:R-:W-:-:S07]  /*a4f0*/  MOV R0, UR4 ;  /* 0x0000000400007c02 */ /* 0x002fce0008000f00 */
.L_x_165:
[----:B-1----:R1:W2:Y:S02]  /*a500*/  SYNCS.PHASECHK.TRANS64.TRYWAIT P0, [R0+URZ], R3 ;  /* 0x00000003000075a7 */ /* 0x0022a400080011ff */
[----:B--2---:R-:W-:Y:S05]  /*a510*/  @!P0 NANOSLEEP.SYNCS 0x989680 ;  /* 0x009896800000895d */ /* 0x004fea0003900000 */
[----:B------:R-:W2:Y:S02]  /*a520*/  @!P0 SYNCS.PHASECHK.TRANS64 P0, [R0+URZ], R3 ;  /* 0x00000003000085a7 */ /* 0x000ea400080010ff */
[----:B--2---:R-:W-:Y:S05]  /*a530*/  @!P0 BRA `(.L_x_165) ;  /* 0xfffffffc00f08947 */ /* 0x004fea000383ffff */
[----:B------:R-:W-:Y:S05]  /*a540*/  BRA `(.L_x_166) ;  /* 0xffffff8400d87947 */ /* 0x000fea000383ffff */
.L_x_49:
[----:B------:R-:W-:-:S07]  /*a550*/  MOV R0, UR5 ;  /* 0x0000000500007c02 */ /* 0x000fce0008000f00 */
.L_x_167:
[----:B-1----:R1:W2:Y:S02]  /*a560*/  SYNCS.PHASECHK.TRANS64.TRYWAIT P0, [R0+URZ], R3 ;  /* 0x00000003000075a7 */ /* 0x0022a400080011ff */
[----:B--2---:R-:W-:Y:S05]  /*a570*/  @!P0 NANOSLEEP.SYNCS 0x989680 ;  /* 0x009896800000895d */ /* 0x004fea0003900000 */
[----:B------:R-:W2:Y:S02]  /*a580*/  @!P0 SYNCS.PHASECHK.TRANS64 P0, [R0+URZ], R3 ;  /* 0x00000003000085a7 */ /* 0x000ea400080010ff */
[----:B--2---:R-:W-:Y:S05]  /*a590*/  @!P0 BRA `(.L_x_167) ;  /* 0xfffffffc00f08947 */ /* 0x004fea000383ffff */
[----:B------:R-:W-:Y:S05]  /*a5a0*/  BRA `(.L_x_168) ;  /* 0xffffff8400e47947 */ /* 0x000fea000383ffff */
.L_x_50:
[----:B------:R-:W-:-:S07]  /*a5b0*/  MOV R0, UR5 ;  /* 0x0000000500007c02 */ /* 0x000fce0008000f00 */
.L_x_169:
[----:B-1----:R1:W2:Y:S02]  /*a5c0*/  SYNCS.PHASECHK.TRANS64.TRYWAIT P0, [R0+URZ], R3 ;  /* 0x00000003000075a7 */ /* 0x0022a400080011ff */
[----:B--2---:R-:W-:Y:S05]  /*a5d0*/  @!P0 NANOSLEEP.SYNCS 0x989680 ;  /* 0x009896800000895d */ /* 0x004fea0003900000 */
[----:B------:R-:W2:Y:S02]  /*a5e0*/  @!P0 SYNCS.PHASECHK.TRANS64 P0, [R0+URZ], R3 ;  /* 0x00000003000085a7 */ /* 0x000ea400080010ff */
[----:B--2---:R-:W-:Y:S05]  /*a5f0*/  @!P0 BRA `(.L_x_169) ;  /* 0xfffffffc00f08947 */ /* 0x004fea000383ffff */
[----:B------:R-:W-:Y:S05]  /*a600*/  BRA `(.L_x_170) ;  /* 0xffffff8400f07947 */ /* 0x000fea000383ffff */
.L_x_51:
[----:B------:R-:W-:-:S07]  /*a610*/  MOV R0, UR5 ;  /* 0x0000000500007c02 */ /* 0x000fce0008000f00 */
.L_x_171:
[----:B-1----:R1:W2:Y:S02]  /*a620*/  SYNCS.PHASECHK.TRANS64.TRYWAIT P0, [R0+URZ], R3 ;  /* 0x00000003000075a7 */ /* 0x0022a400080011ff */
[----:B--2---:R-:W-:Y:S05]  /*a630*/  @!P0 NANOSLEEP.SYNCS 0x989680 ;  /* 0x009896800000895d */ /* 0x004fea0003900000 */
[----:B------:R-:W2:Y:S02]  /*a640*/  @!P0 SYNCS.PHASECHK.TRANS64 P0, [R0+URZ], R3 ;  /* 0x00000003000085a7 */ /* 0x000ea400080010ff */
[----:B--2---:R-:W-:Y:S05]  /*a650*/  @!P0 BRA `(.L_x_171) ;  /* 0xfffffffc00f08947 */ /* 0x004fea000383ffff */
[----:B------:R-:W-:Y:S05]  /*a660*/  BRA `(.L_x_172) ;  /* 0xffffff8400fc7947 */ /* 0x000fea000383ffff */
.L_x_52:
[----:B------:R-:W-:-:S07]  /*a670*/  MOV R0, UR5 ;  /* 0x0000000500007c02 */ /* 0x000fce0008000f00 */
.L_x_173:
[----:B-1----:R1:W2:Y:S02]  /*a680*/  SYNCS.PHASECHK.TRANS64.TRYWAIT P0, [R0+URZ], R3 ;  /* 0x00000003000075a7 */ /* 0x0022a400080011ff */
[----:B--2---:R-:W-:Y:S05]  /*a690*/  @!P0 NANOSLEEP.SYNCS 0x989680 ;  /* 0x009896800000895d */ /* 0x004fea0003900000 */
[----:B------:R-:W2:Y:S02]  /*a6a0*/  @!P0 SYNCS.PHASECHK.TRANS64 P0, [R0+URZ], R3 ;  /* 0x00000003000085a7 */ /* 0x000ea400080010ff */
[----:B--2---:R-:W-:Y:S05]  /*a6b0*/  @!P0 BRA `(.L_x_173) ;  /* 0xfffffffc00f08947 */ /* 0x004fea000383ffff */
[----:B------:R-:W-:Y:S05]  /*a6c0*/  BRA `(.L_x_174) ;  /* 0xffffff8800087947 */ /* 0x000fea000383ffff */
.L_x_53:
[----:B------:R-:W-:-:S07]  /*a6d0*/  MOV R0, UR5 ;  /* 0x0000000500007c02 */ /* 0x000fce0008000f00 */
.L_x_175:
[----:B-1----:R1:W2:Y:S02]  /*a6e0*/  SYNCS.PHASECHK.TRANS64.TRYWAIT P0, [R0+URZ], R3 ;  /* 0x00000003000075a7 */ /* 0x0022a400080011ff */
[----:B--2---:R-:W-:Y:S05]  /*a6f0*/  @!P0 NANOSLEEP.SYNCS 0x989680 ;  /* 0x009896800000895d */ /* 0x004fea0003900000 */
[----:B------:R-:W2:Y:S02]  /*a700*/  @!P0 SYNCS.PHASECHK.TRANS64 P0, [R0+URZ], R3 ;  /* 0x00000003000085a7 */ /* 0x000ea400080010ff */
[----:B--2---:R-:W-:Y:S05]  /*a710*/  @!P0 BRA `(.L_x_175) ;  /* 0xfffffffc00f08947 */ /* 0x004fea000383ffff */
[----:B------:R-:W-:Y:S05]  /*a720*/  BRA `(.L_x_176) ;  /* 0xffffff8800147947 */ /* 0x000fea000383ffff */
.L_x_54:
[----:B------:R-:W-:-:S07]  /*a730*/  MOV R0, UR5 ;  /* 0x0000000500007c02 */ /* 0x000fce0008000f00 */
.L_x_177:
[----:B-1----:R1:W2:Y:S02]  /*a740*/  SYNCS.PHASECHK.TRANS64.TRYWAIT P0, [R0+URZ], R3 ;  /* 0x00000003000075a7 */ /* 0x0022a400080011ff */
[----:B--2---:R-:W-:Y:S05]  /*a750*/  @!P0 NANOSLEEP.SYNCS 0x989680 ;  /* 0x009896800000895d */ /* 0x004fea0003900000 */
[----:B------:R-:W2:Y:S02]  /*a760*/  @!P0 SYNCS.PHASECHK.TRANS64 P0, [R0+URZ], R3 ;  /* 0x00000003000085a7 */ /* 0x000ea400080010ff */
[----:B--2---:R-:W-:Y:S05]  /*a770*/  @!P0 BRA `(.L_x_177) ;  /* 0xfffffffc00f08947 */ /* 0x004fea000383ffff */
[----:B------:R-:W-:Y:S05]  /*a780*/  BRA `(.L_x_178) ;  /* 0xffffff8800207947 */ /* 0x000fea000383ffff */
.L_x_55:
[----:B------:R-:W-:-:S07]  /*a790*/  MOV R0, UR5 ;  /* 0x0000000500007c02 */ /* 0x000fce0008000f00 */
.L_x_179:
[----:B-1----:R1:W2:Y:S02]  /*a7a0*/  SYNCS.PHASECHK.TRANS64.TRYWAIT P0, [R0+URZ], R3 ;  /* 0x00000003000075a7 */ /* 0x0022a400080011ff */
[----:B--2---:R-:W-:Y:S05]  /*a7b0*/  @!P0 NANOSLEEP.SYNCS 0x989680 ;  /* 0x009896800000895d */ /* 0x004fea0003900000 */
[----:B------:R-:W2:Y:S02]  /*a7c0*/  @!P0 SYNCS.PHASECHK.TRANS64 P0, [R0+URZ], R3 ;  /* 0x00000003000085a7 */ /* 0x000ea400080010ff */
[----:B--2---:R-:W-:Y:S05]  /*a7d0*/  @!P0 BRA `(.L_x_179) ;  /* 0xfffffffc00f08947 */ /* 0x004fea000383ffff */
[----:B------:R-:W-:Y:S05]  /*a7e0*/  BRA `(.L_x_180) ;  /* 0xffffff88002c7947 */ /* 0x000fea000383ffff */
.L_x_56:
[----:B------:R-:W-:-:S07]  /*a7f0*/  MOV R0, UR5 ;  /* 0x0000000500007c02 */ /* 0x000fce0008000f00 */
.L_x_181:
[----:B-1----:R1:W2:Y:S02]  /*a800*/  SYNCS.PHASECHK.TRANS64.TRYWAIT P0, [R0+URZ], R3 ;  /* 0x00000003000075a7 */ /* 0x0022a400080011ff */
[----:B--2---:R-:W-:Y:S05]  /*a810*/  @!P0 NANOSLEEP.SYNCS 0x989680 ;  /* 0x009896800000895d */ /* 0x004fea0003900000 */
[----:B------:R-:W2:Y:S02]  /*a820*/  @!P0 SYNCS.PHASECHK.TRANS64 P0, [R0+URZ], R3 ;  /* 0x00000003000085a7 */ /* 0x000ea400080010ff */
[----:B--2---:R-:W-:Y:S05]  /*a830*/  @!P0 BRA `(.L_x_181) ;  /* 0xfffffffc00f08947 */ /* 0x004fea000383ffff */
[----:B------:R-:W-:Y:S05]  /*a840*/  BRA `(.L_x_182) ;  /* 0xffffff8800387947 */ /* 0x000fea000383ffff */
.L_x_57:
[----:B------:R-:W-:-:S07]  /*a850*/  MOV R0, UR5 ;  /* 0x0000000500007c02 */ /* 0x000fce0008000f00 */
.L_x_183:
[----:B-1----:R1:W2:Y:S02]  /*a860*/  SYNCS.PHASECHK.TRANS64.TRYWAIT P0, [R0+URZ], R3 ;  /* 0x00000003000075a7 */ /* 0x0022a400080011ff */
[----:B--2---:R-:W-:Y:S05]  /*a870*/  @!P0 NANOSLEEP.SYNCS 0x989680 ;  /* 0x009896800000895d */ /* 0x004fea0003900000 */
[----:B------:R-:W2:Y:S02]  /*a880*/  @!P0 SYNCS.PHASECHK.TRANS64 P0, [R0+URZ], R3 ;  /* 0x00000003000085a7 */ /* 0x000ea400080010ff */
[----:B--2---:R-:W-:Y:S05]  /*a890*/  @!P0 BRA `(.L_x_183) ;  /* 0xfffffffc00f08947 */ /* 0x004fea000383ffff */
[----:B------:R-:W-:Y:S05]  /*a8a0*/  BRA `(.L_x_184) ;  /* 0xffffff8800447947 */ /* 0x000fea000383ffff */
.L_x_58:
[----:B------:R-:W-:-:S07]  /*a8b0*/  MOV R0, UR5 ;  /* 0x0000000500007c02 */ /* 0x000fce0008000f00 */
.L_x_185:
[----:B-1----:R1:W2:Y:S02]  /*a8c0*/  SYNCS.PHASECHK.TRANS64.TRYWAIT P0, [R0+URZ], R3 ;  /* 0x00000003000075a7 */ /* 0x0022a400080011ff */
[----:B--2---:R-:W-:Y:S05]  /*a8d0*/  @!P0 NANOSLEEP.SYNCS 0x989680 ;  /* 0x009896800000895d */ /* 0x004fea0003900000 */
[----:B------:R-:W2:Y:S02]  /*a8e0*/  @!P0 SYNCS.PHASECHK.TRANS64 P0, [R0+URZ], R3 ;  /* 0x00000003000085a7 */ /* 0x000ea400080010ff */
[----:B--2---:R-:W-:Y:S05]  /*a8f0*/  @!P0 BRA `(.L_x_185) ;  /* 0xfffffffc00f08947 */ /* 0x004fea000383ffff */
[----:B------:R-:W-:Y:S05]  /*a900*/  BRA `(.L_x_186) ;  /* 0xffffff8800507947 */ /* 0x000fea000383ffff */
.L_x_59:
[----:B------:R-:W-:-:S07]  /*a910*/  MOV R0, UR5 ;  /* 0x0000000500007c02 */ /* 0x000fce0008000f00 */
.L_x_187:
[----:B-1----:R1:W2:Y:S02]  /*a920*/  SYNCS.PHASECHK.TRANS64.TRYWAIT P0, [R0+URZ], R3 ;  /* 0x00000003000075a7 */ /* 0x0022a400080011ff */
[----:B--2---:R-:W-:Y:S05]  /*a930*/  @!P0 NANOSLEEP.SYNCS 0x989680 ;  /* 0x009896800000895d */ /* 0x004fea0003900000 */
[----:B------:R-:W2:Y:S02]  /*a940*/  @!P0 SYNCS.PHASECHK.TRANS64 P0, [R0+URZ], R3 ;  /* 0x00000003000085a7 */ /* 0x000ea400080010ff */
[----:B--2---:R-:W-:Y:S05]  /*a950*/  @!P0 BRA `(.L_x_187) ;  /* 0xfffffffc00f08947 */ /* 0x004fea000383ffff */
[----:B------:R-:W-:Y:S05]  /*a960*/  BRA `(.L_x_188) ;  /* 0xffffff88005c7947 */ /* 0x000fea000383ffff */
.L_x_62:
[----:B-1----:R1:W2:Y:S02]  /*a970*/  SYNCS.PHASECHK.TRANS64.TRYWAIT P0, [R2+URZ+0x160], R5 ;  /* 0x00016005020075a7 */ /* 0x0022a400080011ff */
[----:B--2---:R-:W-:Y:S05]  /*a980*/  @!P0 NANOSLEEP.SYNCS 0x989680 ;  /* 0x009896800000895d */ /* 0x004fea0003900000 */
[----:B------:R-:W2:Y:S02]  /*a990*/  @!P0 SYNCS.PHASECHK.TRANS64 P0, [R2+URZ+0x160], R5 ;  /* 0x00016005020085a7 */ /* 0x000ea400080010ff */
[----:B--2---:R-:W-:Y:S05]  /*a9a0*/  @!P0 BRA `(.L_x_62) ;  /* 0xfffffffc00f08947 */ /* 0x004fea000383ffff */
[----:B------:R-:W-:Y:S05]  /*a9b0*/  BRA `(.L_x_189) ;  /* 0xffffff8800b87947 */ /* 0x000fea000383ffff */
.L_x_63:
[----:B------:R-:W-:-:S07]  /*a9c0*/  MOV R2, UR4 ;  /* 0x0000000400027c02 */ /* 0x000fce0008000f00 */
.L_x_190:
[----:B-1----:R1:W2:Y:S02]  /*a9d0*/  SYNCS.PHASECHK.TRANS64.TRYWAIT P0, [R2+URZ+0x130], R5 ;  /* 0x00013005020075a7 */ /* 0x0022a400080011ff */
[----:B--2---:R-:W-:Y:S05]  /*a9e0*/  @!P0 NANOSLEEP.SYNCS 0x989680 ;  /* 0x009896800000895d */ /* 0x004fea0003900000 */
[----:B------:R-:W2:Y:S02]  /*a9f0*/  @!P0 SYNCS.PHASECHK.TRANS64 P0, [R2+URZ+0x130], R5 ;  /* 0x00013005020085a7 */ /* 0x000ea400080010ff */
[----:B--2---:R-:W-:Y:S05]  /*aa00*/  @!P0 BRA `(.L_x_190) ;  /* 0xfffffffc00f08947 */ /* 0x004fea000383ffff */
[----:B------:R-:W-:Y:S05]  /*aa10*/  BRA `(.L_x_191) ;  /* 0xffffff8800c87947 */ /* 0x000fea000383ffff */
.L_x_64:
[----:B-1----:R1:W2:Y:S02]  /*aa20*/  SYNCS.PHASECHK.TRANS64.TRYWAIT P1, [R2+URZ+0x120], R5 ;  /* 0x00012005020075a7 */ /* 0x0022a400080211ff */
[----:B--2---:R-:W-:Y:S05]  /*aa30*/  @!P1 NANOSLEEP.SYNCS 0x989680 ;  /* 0x009896800000995d */ /* 0x004fea0003900000 */
[----:B------:R-:W2:Y:S02]  /*aa40*/  @!P1 SYNCS.PHASECHK.TRANS64 P1, [R2+URZ+0x120], R5 ;  /* 0x00012005020095a7 */ /* 0x000ea400080210ff */
[----:B--2---:R-:W-:Y:S05]  /*aa50*/  @!P1 BRA `(.L_x_64) ;  /* 0xfffffffc00f09947 */ /* 0x004fea000383ffff */
[----:B------:R-:W-:Y:S05]  /*aa60*/  BRA `(.L_x_192) ;  /* 0xffffff8800f87947 */ /* 0x000fea000383ffff */
.L_x_67:
[----:B------:R-:W-:-:S07]  /*aa70*/  MOV R0, UR4 ;  /* 0x0000000400007c02 */ /* 0x000fce0008000f00 */
.L_x_193:
[----:B-1----:R1:W2:Y:S02]  /*aa80*/  SYNCS.PHASECHK.TRANS64.TRYWAIT P0, [R0+URZ+0x130], R3 ;  /* 0x00013003000075a7 */ /* 0x0022a400080011ff */
[----:B--2---:R-:W-:Y:S05]  /*aa90*/  @!P0 NANOSLEEP.SYNCS 0x989680 ;  /* 0x009896800000895d */ /* 0x004fea0003900000 */
[----:B------:R-:W2:Y:S02]  /*aaa0*/  @!P0 SYNCS.PHASECHK.TRANS64 P0, [R0+URZ+0x130], R3 ;  /* 0x00013003000085a7 */ /* 0x000ea400080010ff */
[----:B--2---:R-:W-:Y:S05]  /*aab0*/  @!P0 BRA `(.L_x_193) ;  /* 0xfffffffc00f08947 */ /* 0x004fea000383ffff */
[----:B------:R-:W-:Y:S05]  /*aac0*/  BRA `(.L_x_66) ;  /* 0xffffff8c004c7947 */ /* 0x000fea000383ffff */
.L_x_76:
[----:B-1----:R-:W-:-:S04]  /*aad0*/  MOV R0, UR5 ;  /* 0x0000000500007c02 */ /* 0x002fc80008000f00 */
[----:B------:R1:W2:Y:S03]  /*aae0*/  SYNCS.PHASECHK.TRANS64.TRYWAIT P0, [R0+URZ+0x8], R7 ;  /* 0x00000807000075a7 */ /* 0x0002a600080011ff */
[----:B--2---:R-:W-:Y:S05]  /*aaf0*/  @!P0 NANOSLEEP.SYNCS 0x989680 ;  /* 0x009896800000895d */ /* 0x004fea0003900000 */
[----:B------:R-:W2:Y:S02]  /*ab00*/  @!P0 SYNCS.PHASECHK.TRANS64 P0, [R0+URZ+0x8], R7 ;  /* 0x00000807000085a7 */ /* 0x000ea400080010ff */
[----:B--2---:R-:W-:Y:S05]  /*ab10*/  @!P0 BRA `(.L_x_76) ;  /* 0xfffffffc00ec8947 */ /* 0x004fea000383ffff */
[----:B------:R-:W-:Y:S05]  /*ab20*/  BRA `(.L_x_75) ;  /* 0xffffff9000007947 */ /* 0x000fea000383ffff */
.L_x_78:
[----:B------:R-:W-:Y:S01]  /*ab30*/  BSSY B0, `(.L_x_194) ;  /* 0x0000006000007945 */ /* 0x000fe20003800000 */
[----:B------:R-:W-:-:S07]  /*ab40*/  MOV R15, 0xffffffff ;  /* 0xffffffff000f7802 */ /* 0x000fce0000000f00 */
[----:B-1---5:R-:W-:Y:S05]  /*ab50*/  WARPSYNC.COLLECTIVE R15, `(.L_x_195) ;  /* 0x000000000f0c7348 */ /* 0x022fea0003c00000 */
[----:B------:R-:W-:Y:S02]  /*ab60*/  ELECT P6, UR79, PT ;  /* 0x00000000004f782f */ /* 0x000fe400038c0000 */
[----:B------:R-:W-:Y:S01]  /*ab70*/  MOV R14, UR79 ;  /* 0x0000004f000e7c02 */ /* 0x000fe20008000f00 */
[----:B-1---5:R-:W-:Y:S10]  /*ab80*/  ENDCOLLECTIVE ;  /* 0x000000000000791b */ /* 0x022ff40003800000 */
.L_x_195:
[----:B------:R-:W-:Y:S05]  /*ab90*/  BSYNC B0 ;  /* 0x0000000000007941 */ /* 0x000fea0003800000 */
.L_x_194:
[----:B------:R-:W-:Y:S01]  /*aba0*/  PLOP3.LUT P0, PT, P6, PT, PT, 0x80, 0x8 ;  /* 0x000000000008781c */ /* 0x000fe2000370f070 */
[----:B------:R-:W-:-:S12]  /*abb0*/  BRA `(.L_x_196) ;  /* 0xffffff90002c7947 */ /* 0x000fd8000383ffff */
.L_x_80:
[----:B-1----:R-:W-:-:S04]  /*abc0*/  MOV R0, UR5 ;  /* 0x0000000500007c02 */ /* 0x002fc80008000f00 */
[----:B------:R1:W2:Y:S03]  /*abd0*/  SYNCS.PHASECHK.TRANS64.TRYWAIT P0, [R0+URZ+0x8], R5 ;  /* 0x00000805000075a7 */ /* 0x0002a600080011ff */
[----:B--2---:R-:W-:Y:S05]  /*abe0*/  @!P0 NANOSLEEP.SYNCS 0x989680 ;  /* 0x009896800000895d */ /* 0x004fea0003900000 */
[----:B------:R-:W2:Y:S02]  /*abf0*/  @!P0 SYNCS.PHASECHK.TRANS64 P0, [R0+URZ+0x8], R5 ;  /* 0x00000805000085a7 */ /* 0x000ea400080010ff */
[----:B--2---:R-:W-:Y:S05]  /*ac00*/  @!P0 BRA `(.L_x_80) ;  /* 0xfffffffc00ec8947 */ /* 0x004fea000383ffff */
[----:B------:R-:W-:Y:S05]  /*ac10*/  BRA `(.L_x_79) ;  /* 0xffffff9000307947 */ /* 0x000fea000383ffff */
.L_x_81:
[----:B-1----:R1:W2:Y:S02]  /*ac20*/  SYNCS.PHASECHK.TRANS64.TRYWAIT P0, [R0+URZ+0x120], R5 ;  /* 0x00012005000075a7 */ /* 0x0022a400080011ff */
[----:B--2---:R-:W-:Y:S05]  /*ac30*/  @!P0 NANOSLEEP.SYNCS 0x989680 ;  /* 0x009896800000895d */ /* 0x004fea0003900000 */
[----:B------:R-:W2:Y:S02]  /*ac40*/  @!P0 SYNCS.PHASECHK.TRANS64 P0, [R0+URZ+0x120], R5 ;  /* 0x00012005000085a7 */ /* 0x000ea400080010ff */
[----:B--2---:R-:W-:Y:S05]  /*ac50*/  @!P0 BRA `(.L_x_81) ;  /* 0xfffffffc00f08947 */ /* 0x004fea000383ffff */
[----:B------:R-:W-:Y:S05]  /*ac60*/  BRA `(.L_x_197) ;  /* 0xffffff94006c7947 */ /* 0x000fea000383ffff */
.L_x_83:
[----:B------:R-:W-:-:S07]  /*ac70*/  MOV R0, UR43 ;  /* 0x0000002b00007c02 */ /* 0x000fce0008000f00 */
.L_x_198:
[----:B-1----:R1:W2:Y:S02]  /*ac80*/  SYNCS.PHASECHK.TRANS64.TRYWAIT P0, [R0+URZ+0x150], R5 ;  /* 0x00015005000075a7 */ /* 0x0022a400080011ff */
[----:B--2---:R-:W-:Y:S05]  /*ac90*/  @!P0 NANOSLEEP.SYNCS 0x989680 ;  /* 0x009896800000895d */ /* 0x004fea0003900000 */
[----:B------:R-:W2:Y:S02]  /*aca0*/  @!P0 SYNCS.PHASECHK.TRANS64 P0, [R0+URZ+0x150], R5 ;  /* 0x00015005000085a7 */ /* 0x000ea400080010ff */
[----:B--2---:R-:W-:Y:S05]  /*acb0*/  @!P0 BRA `(.L_x_198) ;  /* 0xfffffffc00f08947 */ /* 0x004fea000383ffff */
[----:B------:R-:W-:Y:S05]  /*acc0*/  BRA `(.L_x_199) ;  /* 0xffffff9400b87947 */ /* 0x000fea000383ffff */
.L_x_86:
[----:B------:R-:W-:Y:S07]  /*acd0*/  MOV R0, UR7 ;  /* 0x0000000700007c02 */ /* 0x000fee0008000f00 */
.L_x_200:
[----:B-1----:R1:W2:Y:S02]  /*ace0*/  SYNCS.PHASECHK.TRANS64.TRYWAIT P0, [R0+URZ], R5 ;  /* 0x00000005000075a7 */ /* 0x0022a400080011ff */
[----:B--2---:R-:W-:Y:S05]  /*acf0*/  @!P0 NANOSLEEP.SYNCS 0x989680 ;  /* 0x009896800000895d */ /* 0x004fea0003900000 */
[----:B------:R-:W2:Y:S02]  /*ad00*/  @!P0 SYNCS.PHASECHK.TRANS64 P0, [R0+URZ], R5 ;  /* 0x00000005000085a7 */ /* 0x000ea400080010ff */
[----:B--2---:R-:W-:Y:S05]  /*ad10*/  @!P0 BRA `(.L_x_200) ;  /* 0xfffffffc00f08947 */ /* 0x004fea000383ffff */
[----:B------:R-:W-:Y:S05]  /*ad20*/  BRA `(.L_x_85) ;  /* 0xffffff9400cc7947 */ /* 0x000fea000383ffff */
.L_x_90:
[----:B-1----:R-:W-:-:S07]  /*ad30*/  MOV R0, UR4 ;  /* 0x0000000400007c02 */ /* 0x002fce0008000f00 */
.L_x_201:
[----:B-1----:R1:W2:Y:S02]  /*ad40*/  SYNCS.PHASECHK.TRANS64.TRYWAIT P0, [R0+URZ], R3 ;  /* 0x00000003000075a7 */ /* 0x0022a400080011ff */
[----:B--2---:R-:W-:Y:S05]  /*ad50*/  @!P0 NANOSLEEP.SYNCS 0x989680 ;  /* 0x009896800000895d */ /* 0x004fea0003900000 */
[----:B------:R-:W2:Y:S02]  /*ad60*/  @!P0 SYNCS.PHASECHK.TRANS64 P0, [R0+URZ], R3 ;  /* 0x00000003000085a7 */ /* 0x000ea400080010ff */
[----:B--2---:R-:W-:Y:S05]  /*ad70*/  @!P0 BRA `(.L_x_201) ;  /* 0xfffffffc00f08947 */ /* 0x004fea000383ffff */
[----:B------:R-:W-:Y:S05]  /*ad80*/  BRA `(.L_x_202) ;  /* 0xffffff9800cc7947 */ /* 0x000fea000383ffff */
.L_x_93:
[----:B------:R-:W-:-:S07]  /*ad90*/  MOV R0, UR26 ;  /* 0x0000001a00007c02 */ /* 0x000fce0008000f00 */
.L_x_203:
[----:B-1----:R1:W2:Y:S02]  /*ada0*/  SYNCS.PHASECHK.TRANS64.TRYWAIT P1, [R0+URZ+0x180], R3 ;  /* 0x00018003000075a7 */ /* 0x0022a400080211ff */
[----:B--2---:R-:W-:Y:S05]  /*adb0*/  @!P1 NANOSLEEP.SYNCS 0x989680 ;  /* 0x009896800000995d */ /* 0x004fea0003900000 */
[----:B------:R-:W2:Y:S02]  /*adc0*/  @!P1 SYNCS.PHASECHK.TRANS64 P1, [R0+URZ+0x180], R3 ;  /* 0x00018003000095a7 */ /* 0x000ea400080210ff */
[----:B--2---:R-:W-:Y:S05]  /*add0*/  @!P1 BRA `(.L_x_203) ;  /* 0xfffffffc00f09947 */ /* 0x004fea000383ffff */
[----:B------:R-:W-:Y:S05]  /*ade0*/  BRA `(.L_x_204) ;  /* 0xffffff9c00187947 */ /* 0x000fea000383ffff */
.L_x_98:
[----:B-1----:R1:W2:Y:S02]  /*adf0*/  SYNCS.PHASECHK.TRANS64.TRYWAIT P0, [R8+URZ+0x120], R5 ;  /* 0x00012005080075a7 */ /* 0x0022a400080011ff */
[----:B--2---:R-:W-:Y:S05]  /*ae00*/  @!P0 NANOSLEEP.SYNCS 0x989680 ;  /* 0x009896800000895d */ /* 0x004fea0003900000 */
[----:B------:R-:W2:Y:S02]  /*ae10*/  @!P0 SYNCS.PHASECHK.TRANS64 P0, [R8+URZ+0x120], R5 ;  /* 0x00012005080085a7 */ /* 0x000ea400080010ff */
[----:B--2---:R-:W-:Y:S05]  /*ae20*/  @!P0 BRA `(.L_x_98) ;  /* 0xfffffffc00f08947 */ /* 0x004fea000383ffff */
[----:B------:R-:W-:Y:S05]  /*ae30*/  BRA `(.L_x_205) ;  /* 0xffffffa000507947 */ /* 0x000fea000383ffff */
.L_x_101:
[----:B------:R-:W-:Y:S07]  /*ae40*/  MOV R0, UR21 ;  /* 0x0000001500007c02 */ /* 0x000fee0008000f00 */
.L_x_206:
[----:B-1----:R1:W2:Y:S02]  /*ae50*/  SYNCS.PHASECHK.TRANS64.TRYWAIT P1, [R0+URZ+0x118], R5 ;  /* 0x00011805000075a7 */ /* 0x0022a400080211ff */
[----:B--2---:R-:W-:Y:S05]  /*ae60*/  @!P1 NANOSLEEP.SYNCS 0x989680 ;  /* 0x009896800000995d */ /* 0x004fea0003900000 */
[----:B------:R-:W2:Y:S02]  /*ae70*/  @!P1 SYNCS.PHASECHK.TRANS64 P1, [R0+URZ+0x118], R5 ;  /* 0x00011805000095a7 */ /* 0x000ea400080210ff */
[----:B--2---:R-:W-:Y:S05]  /*ae80*/  @!P1 BRA `(.L_x_206) ;  /* 0xfffffffc00f09947 */ /* 0x004fea000383ffff */
[----:B------:R-:W-:Y:S05]  /*ae90*/  BRA `(.L_x_100) ;  /* 0xffffffa400cc7947 */ /* 0x000fea000383ffff */
.L_x_104:
[----:B-1----:R-:W-:Y:S07]  /*aea0*/  MOV R5, UR21 ;  /* 0x0000001500057c02 */ /* 0x002fee0008000f00 */
.L_x_207:
[----:B-1----:R1:W2:Y:S02]  /*aeb0*/  SYNCS.PHASECHK.TRANS64.TRYWAIT P0, [R5+URZ+0xf0], R4 ;  /* 0x0000f004050075a7 */ /* 0x0022a400080011ff */
[----:B--2---:R-:W-:Y:S05]  /*aec0*/  @!P0 NANOSLEEP.SYNCS 0x989680 ;  /* 0x009896800000895d */ /* 0x004fea0003900000 */
[----:B------:R-:W2:Y:S02]  /*aed0*/  @!P0 SYNCS.PHASECHK.TRANS64 P0, [R5+URZ+0xf0], R4 ;  /* 0x0000f004050085a7 */ /* 0x000ea400080010ff */
[----:B--2---:R-:W-:Y:S05]  /*aee0*/  @!P0 BRA `(.L_x_207) ;  /* 0xfffffffc00f08947 */ /* 0x004fea000383ffff */
[----:B------:R-:W-:Y:S05]  /*aef0*/  BRA `(.L_x_208) ;  /* 0xffffffa800247947 */ /* 0x000fea000383ffff */
.L_x_105:
[----:B------:R-:W-:Y:S07]  /*af00*/  MOV R5, UR21 ;  /* 0x0000001500057c02 */ /* 0x000fee0008000f00 */
.L_x_209:
[----:B-1----:R1:W2:Y:S02]  /*af10*/  SYNCS.PHASECHK.TRANS64.TRYWAIT P0, [R5+URZ+0xf8], R4 ;  /* 0x0000f804050075a7 */ /* 0x0022a400080011ff */
[----:B--2---:R-:W-:Y:S05]  /*af20*/  @!P0 NANOSLEEP.SYNCS 0x989680 ;  /* 0x009896800000895d */ /* 0x004fea0003900000 */
[----:B------:R-:W2:Y:S02]  /*af30*/  @!P0 SYNCS.PHASECHK.TRANS64 P0, [R5+URZ+0xf8], R4 ;  /* 0x0000f804050085a7 */ /* 0x000ea400080010ff */
[----:B--2---:R-:W-:Y:S05]  /*af40*/  @!P0 BRA `(.L_x_209) ;  /* 0xfffffffc00f08947 */ /* 0x004fea000383ffff */
[----:B------:R-:W-:Y:S05]  /*af50*/  BRA `(.L_x_210) ;  /* 0xffffffa800607947 */ /* 0x000fea000383ffff */
.L_x_106:
[----:B-1----:R-:W-:Y:S07]  /*af60*/  MOV R5, UR21 ;  /* 0x0000001500057c02 */ /* 0x002fee0008000f00 */
.L_x_211:
[----:B-1----:R1:W2:Y:S02]  /*af70*/  SYNCS.PHASECHK.TRANS64.TRYWAIT P0, [R5+URZ+0x100], R4 ;  /* 0x00010004050075a7 */ /* 0x0022a400080011ff */
[----:B--2---:R-:W-:Y:S05]  /*af80*/  @!P0 NANOSLEEP.SYNCS 0x989680 ;  /* 0x009896800000895d */ /* 0x004fea0003900000 */
[----:B------:R-:W2:Y:S02]  /*af90*/  @!P0 SYNCS.PHASECHK.TRANS64 P0, [R5+URZ+0x100], R4 ;  /* 0x00010004050085a7 */ /* 0x000ea400080010ff */
[----:B--2---:R-:W-:Y:S05]  /*afa0*/  @!P0 BRA `(.L_x_211) ;  /* 0xfffffffc00f08947 */ /* 0x004fea000383ffff */
[----:B------:R-:W-:Y:S05]  /*afb0*/  BRA `(.L_x_212) ;  /* 0xffffffa800a87947 */ /* 0x000fea000383ffff */
.L_x_107:
[----:B-1----:R-:W-:Y:S07]  /*afc0*/  MOV R5, UR21 ;  /* 0x0000001500057c02 */ /* 0x002fee0008000f00 */
.L_x_213:
[----:B-1----:R1:W2:Y:S02]  /*afd0*/  SYNCS.PHASECHK.TRANS64.TRYWAIT P0, [R5+URZ+0x108], R4 ;  /* 0x00010804050075a7 */ /* 0x0022a400080011ff */
[----:B--2---:R-:W-:Y:S05]  /*afe0*/  @!P0 NANOSLEEP.SYNCS 0x989680 ;  /* 0x009896800000895d */ /* 0x004fea0003900000 */
[----:B------:R-:W2:Y:S02]  /*aff0*/  @!P0 SYNCS.PHASECHK.TRANS64 P0, [R5+URZ+0x108], R4 ;  /* 0x00010804050085a7 */ /* 0x000ea400080010ff */
[----:B--2---:R-:W-:Y:S05]  /*b000*/  @!P0 BRA `(.L_x_213) ;  /* 0xfffffffc00f08947 */ /* 0x004fea000383ffff */
[----:B------:R-:W-:Y:S05]  /*b010*/  BRA `(.L_x_214) ;  /* 0xffffffa800f47947 */ /* 0x000fea000383ffff */
.L_x_109:
[----:B------:R-:W-:-:S07]  /*b020*/  MOV R0, UR21 ;  /* 0x0000001500007c02 */ /* 0x000fce0008000f00 */
.L_x_215:
[----:B-1----:R1:W2:Y:S02]  /*b030*/  SYNCS.PHASECHK.TRANS64.TRYWAIT P0, [R0+URZ+0xf0], R3 ;  /* 0x0000f003000075a7 */ /* 0x0022a400080011ff */
[----:B--2---:R-:W-:Y:S05]  /*b040*/  @!P0 NANOSLEEP.SYNCS 0x989680 ;  /* 0x009896800000895d */ /* 0x004fea0003900000 */
[----:B------:R-:W2:Y:S02]  /*b050*/  @!P0 SYNCS.PHASECHK.TRANS64 P0, [R0+URZ+0xf0], R3 ;  /* 0x0000f003000085a7 */ /* 0x000ea400080010ff */
[----:B--2---:R-:W-:Y:S05]  /*b060*/  @!P0 BRA `(.L_x_215) ;  /* 0xfffffffc00f08947 */ /* 0x004fea000383ffff */
[----:B------:R-:W-:Y:S05]  /*b070*/  BRA `(.L_x_216) ;  /* 0xffffffac00687947 */ /* 0x000fea000383ffff */
.L_x_110:
[----:B-1----:R-:W-:-:S07]  /*b080*/  MOV R0, UR21 ;  /* 0x0000001500007c02 */ /* 0x002fce0008000f00 */
.L_x_217:
[----:B-1----:R1:W2:Y:S02]  /*b090*/  SYNCS.PHASECHK.TRANS64.TRYWAIT P0, [R0+URZ+0xf8], R3 ;  /* 0x0000f803000075a7 */ /* 0x0022a400080011ff */
[----:B--2---:R-:W-:Y:S05]  /*b0a0*/  @!P0 NANOSLEEP.SYNCS 0x989680 ;  /* 0x009896800000895d */ /* 0x004fea0003900000 */
[----:B------:R-:W2:Y:S02]  /*b0b0*/  @!P0 SYNCS.PHASECHK.TRANS64 P0, [R0+URZ+0xf8], R3 ;  /* 0x0000f803000085a7 */ /* 0x000ea400080010ff */
[----:B--2---:R-:W-:Y:S05]  /*b0c0*/  @!P0 BRA `(.L_x_217) ;  /* 0xfffffffc00f08947 */ /* 0x004fea000383ffff */
[----:B------:R-:W-:Y:S05]  /*b0d0*/  BRA `(.L_x_218) ;  /* 0xffffffac00587947 */ /* 0x000fea000383ffff */
.L_x_111:
[----:B-1----:R-:W-:-:S07]  /*b0e0*/  MOV R0, UR21 ;  /* 0x0000001500007c02 */ /* 0x002fce0008000f00 */
.L_x_219:
[----:B-1----:R1:W2:Y:S02]  /*b0f0*/  SYNCS.PHASECHK.TRANS64.TRYWAIT P0, [R0+URZ+0x100], R3 ;  /* 0x00010003000075a7 */ /* 0x0022a400080011ff */
[----:B--2---:R-:W-:Y:S05]  /*b100*/  @!P0 NANOSLEEP.SYNCS 0x989680 ;  /* 0x009896800000895d */ /* 0x004fea0003900000 */
[----:B------:R-:W2:Y:S02]  /*b110*/  @!P0 SYNCS.PHASECHK.TRANS64 P0, [R0+URZ+0x100], R3 ;  /* 0x00010003000085a7 */ /* 0x000ea400080010ff */
[----:B--2---:R-:W-:Y:S05]  /*b120*/  @!P0 BRA `(.L_x_219) ;  /* 0xfffffffc00f08947 */ /* 0x004fea000383ffff */
[----:B------:R-:W-:Y:S05]  /*b130*/  BRA `(.L_x_220) ;  /* 0xffffffac00487947 */ /* 0x000fea000383ffff */
.L_x_113:
[----:B-1----:R1:W2:Y:S02]  /*b140*/  SYNCS.PHASECHK.TRANS64.TRYWAIT P0, [R3+URZ+0x120], R0 ;  /* 0x00012000030075a7 */ /* 0x0022a400080011ff */
[----:B--2---:R-:W-:Y:S05]  /*b150*/  @!P0 NANOSLEEP.SYNCS 0x989680 ;  /* 0x009896800000895d */ /* 0x004fea0003900000 */
[----:B------:R-:W2:Y:S02]  /*b160*/  @!P0 SYNCS.PHASECHK.TRANS64 P0, [R3+URZ+0x120], R0 ;  /* 0x00012000030085a7 */ /* 0x000ea400080010ff */
[----:B--2---:R-:W-:Y:S05]  /*b170*/  @!P0 BRA `(.L_x_113) ;  /* 0xfffffffc00f08947 */ /* 0x004fea000383ffff */
[----:B------:R-:W-:Y:S05]  /*b180*/  BRA `(.L_x_221) ;  /* 0xffffffb000087947 */ /* 0x000fea000383ffff */
.L_x_124:
[----:B-1----:R-:W-:Y:S04]  /*b190*/  MOV R2, UR44 ;  /* 0x0000002c00027c02 */ /* 0x002fe80008000f00 */
[----:B------:R1:W2:Y:S03]  /*b1a0*/  SYNCS.PHASECHK.TRANS64.TRYWAIT P1, [R2+URZ+0xd0], R3 ;  /* 0x0000d003020075a7 */ /* 0x0002a600080211ff */
[----:B--2---:R-:W-:Y:S05]  /*b1b0*/  @!P1 NANOSLEEP.SYNCS 0x989680 ;  /* 0x009896800000995d */ /* 0x004fea0003900000 */
[----:B------:R-:W2:Y:S02]  /*b1c0*/  @!P1 SYNCS.PHASECHK.TRANS64 P1, [R2+URZ+0xd0], R3 ;  /* 0x0000d003020095a7 */ /* 0x000ea400080210ff */
[----:B--2---:R-:W-:Y:S05]  /*b1d0*/  @!P1 BRA `(.L_x_124) ;  /* 0xfffffffc00ec9947 */ /* 0x004fea000383ffff */
[----:B------:R-:W-:Y:S05]  /*b1e0*/  BRA `(.L_x_123) ;  /* 0xffffffbc00787947 */ /* 0x000fea000383ffff */
.L_x_126:
[----:B-1----:R1:W4:Y:S02]  /*b1f0*/  SYNCS.PHASECHK.TRANS64.TRYWAIT P0, [R99+URZ+0x140], R0 ;  /* 0x00014000630075a7 */ /* 0x00232400080011ff */
[----:B----4-:R-:W-:Y:S05]  /*b200*/  @!P0 NANOSLEEP.SYNCS 0x989680 ;  /* 0x009896800000895d */ /* 0x010fea0003900000 */
[----:B------:R-:W4:Y:S02]  /*b210*/  @!P0 SYNCS.PHASECHK.TRANS64 P0, [R99+URZ+0x140], R0 ;  /* 0x00014000630085a7 */ /* 0x000f2400080010ff */
[----:B----4-:R-:W-:Y:S05]  /*b220*/  @!P0 BRA `(.L_x_126) ;  /* 0xfffffffc00f08947 */ /* 0x010fea000383ffff */
[----:B------:R-:W-:Y:S05]  /*b230*/  BRA `(.L_x_125) ;  /* 0xffffffbc00a07947 */ /* 0x000fea000383ffff */
.L_x_135:
[----:B---3--:R3:W4:Y:S02]  /*b240*/  SYNCS.PHASECHK.TRANS64.TRYWAIT P0, [R3+URZ+0xd0], R0 ;  /* 0x0000d000030075a7 */ /* 0x00872400080011ff */
[----:B----4-:R-:W-:Y:S05]  /*b250*/  @!P0 NANOSLEEP.SYNCS 0x989680 ;  /* 0x009896800000895d */ /* 0x010fea0003900000 */
[----:B------:R-:W4:Y:S02]  /*b260*/  @!P0 SYNCS.PHASECHK.TRANS64 P0, [R3+URZ+0xd0], R0 ;  /* 0x0000d000030085a7 */ /* 0x000f2400080010ff */
[----:B----4-:R-:W-:Y:S05]  /*b270*/  @!P0 BRA `(.L_x_135) ;  /* 0xfffffffc00f08947 */ /* 0x010fea000383ffff */
[----:B------:R-:W-:Y:S05]  /*b280*/  BRA `(.L_x_134) ;  /* 0xffffffc8007c7947 */ /* 0x000fea000383ffff */
.L_x_143:
[----:B---3--:R3:W4:Y:S02]  /*b290*/  SYNCS.PHASECHK.TRANS64.TRYWAIT P0, [R62+URZ+0xd0], R5 ;  /* 0x0000d0053e0075a7 */ /* 0x00872400080011ff */
[----:B----4-:R-:W-:Y:S05]  /*b2a0*/  @!P0 NANOSLEEP.SYNCS 0x989680 ;  /* 0x009896800000895d */ /* 0x010fea0003900000 */
[----:B------:R-:W4:Y:S02]  /*b2b0*/  @!P0 SYNCS.PHASECHK.TRANS64 P0, [R62+URZ+0xd0], R5 ;  /* 0x0000d0053e0085a7 */ /* 0x000f2400080010ff */
[----:B----4-:R-:W-:Y:S05]  /*b2c0*/  @!P0 BRA `(.L_x_143) ;  /* 0xfffffffc00f08947 */ /* 0x010fea000383ffff */
[----:B------:R-:W-:Y:S05]  /*b2d0*/  BRA `(.L_x_142) ;  /* 0xffffffd400807947 */ /* 0x000fea000383ffff */
.L_x_151:
[----:B---3--:R3:W4:Y:S02]  /*b2e0*/  SYNCS.PHASECHK.TRANS64.TRYWAIT P0, [R62+URZ+0xd0], R5 ;  /* 0x0000d0053e0075a7 */ /* 0x00872400080011ff */
[----:B----4-:R-:W-:Y:S05]  /*b2f0*/  @!P0 NANOSLEEP.SYNCS 0x989680 ;  /* 0x009896800000895d */ /* 0x010fea0003900000 */
[----:B------:R-:W4:Y:S02]  /*b300*/  @!P0 SYNCS.PHASECHK.TRANS64 P0, [R62+URZ+0xd0], R5 ;  /* 0x0000d0053e0085a7 */ /* 0x000f2400080010ff */
[----:B----4-:R-:W-:Y:S05]  /*b310*/  @!P0 BRA `(.L_x_151) ;  /* 0xfffffffc00f08947 */ /* 0x010fea000383ffff */
[----:B------:R-:W-:Y:S05]  /*b320*/  BRA `(.L_x_150) ;  /* 0xffffffe000847947 */ /* 0x000fea000383ffff */
        .weak           $__internal_0_$__cuda_sm10x_tcgen05_guardrail_trap_col_being_dealloced_not_returned_by_alloc
        .type           $__internal_0_$__cuda_sm10x_tcgen05_guardrail_trap_col_being_dealloced_not_returned_by_alloc,@function
        .size           $__internal_0_$__cuda_sm10x_tcgen05_guardrail_trap_col_being_dealloced_not_returned_by_alloc,($__internal_1_$__cuda_sm10x_tcgen05_guardrail_trap_phase_invalid_during_alloc - $__internal_0_$__cuda_sm10x_tcgen05_guardrail_trap_col_being_dealloced_not_returned_by_alloc)
$__internal_0_$__cuda_sm10x_tcgen05_guardrail_trap_col_being_dealloced_not_returned_by_alloc:
[----:B------:R-:W-:Y:S05]  /*b330*/  BPT.TRAP 0x1 ;  /* 0x000000040000795c */ /* 0x000fea0000300000 */
[----:B------:R-:W-:-:S04]  /*b340*/  HFMA2 R3, -RZ, RZ, 0, 0 ;  /* 0x00000000ff037431 */ /* 0x000fc800000001ff */
[----:B------:R-:W-:Y:S05]  /*b350*/  RET.REL.NODEC R2 `(_ZN7cutlass13device_kernelINS_4gemm6kernel13GemmUniversalIN4cute5tupleIJiiiiEEENS1_10collective13CollectiveMmaINS1_46MainloopSm100TmaUmmaWarpSpecializedBlockScaledILi13ELi2ELi2ENS5_IJNS4_1CILi2EEENSA_ILi1EEESC_EEEEENS5_IJNSA_ILi256EEENSA_ILi128EEESG_EEENS5_IJNS_12float_e2m1_tENS_13float_ue4m3_tEEEENS5_IJNS5_IJlSC_lEEENS4_6LayoutINS5_IJNS5_IJNS5_IJNSA_ILi32EEENSA_ILi4EEEEEEiEEENS5_IJNS5_IJNSA_ILi16EEESO_EEEiEEENS5_IJSC_iEEEEEENS5_IJST_NS5_IJNS5_IJNSA_ILi0EEESC_EEENSA_ILi512EEEEEENS5_IJSW_iEEEEEEEEEEESK_S13_NS4_8TiledMMAINS4_8MMA_AtomIJNS4_23SM100_MMA_MXF4_2x1SM_SSISI_SI_fSJ_Li256ELi128ELi16ELNS4_4UMMA5MajorE0ELS18_0ELNS17_7ScaleInE0ELS19_0EEEEEENSM_INS5_IJSC_SC_SC_EEENS5_IJSW_SW_SW_EEEEENS5_IJNS4_10UnderscoreES1F_S1F_EEEEENS5_IJNS4_18SM100_TMA_2SM_LOADES1I_EEENS5_IJNS4_14ComposedLayoutINS4_7SwizzleILi2ELi4ELi3EEENS4_18smem_ptr_flag_bitsILi4EEENSM_INS5_IJNSA_ILi8EEESG_EEENS5_IJSG_SC_EEEEEEENSM_INS5_IJNS5_IJNS5_IJSP_SC_EEESS_EEESC_NS5_IJSC_SB_EEEEEENS5_IJNS5_IJNS5_IJSS_SY_EEESX_EEESW_NS5_IJSO_SY_EEEEEEEEEEEvNS4_8identityENS5_IJS1I_NS4_28SM100_TMA_2SM_LOAD_MULTICASTEEEES23_vS24_EENS_8epilogue10collective18CollectiveEpilogueINS28_23Sm100TmaWarpSpecializedILi4ELi2ELi32ELb1ELb0EEEJNS5_IJSG_SG_SG_EEENS5_IJNSM_ISG_SC_EENSM_ISN_SC_EEEEENS_10bfloat16_tESL_S2H_SL_NS28_6fusion15FusionCallbacksIS2C_NS2I_17LinearCombinationIS2H_fS2H_fLNS_15FloatRoundStyleE2EEES2D_S2G_JEEENS4_5SM1004TMEM4LOAD26SM100_TMEM_LOAD_32dp32b32xENS4_13SM90_TMA_LOADENS1K_IS1M_NS1N_ILi16EEENSM_INS5_IJS1P_SN_EEENS5_IJSN_SC_EEEEEEENS4_39AutoVectorizingCopyWithAssumedAlignmentILi128EEENS4_14SM90_TMA_STOREES2X_S2Z_S2Z_EEEvvEEEEvNT_6ParamsE) ;  /* 0xffffff4c02287950 */ /* 0x000fea0003c3ffff */
        .weak           $__internal_1_$__cuda_sm10x_tcgen05_guardrail_trap_phase_invalid_during_alloc
        .type           $__internal_1_$__cuda_sm10x_tcgen05_guardrail_trap_phase_invalid_during_alloc,@function
        .size           $__internal_1_$__cuda_sm10x_tcgen05_guardrail_trap_phase_invalid_during_alloc,($__internal_2_$__cuda_sm10x_tcgen05_guardrail_trap_unallocated_columns_being_dealloced - $__internal_1_$__cuda_sm10x_tcgen05_guardrail_trap_phase_invalid_during_alloc)
$__internal_1_$__cuda_sm10x_tcgen05_guardrail_trap_phase_invalid_during_alloc:
[----:B------:R-:W-:Y:S05]  /*b360*/  BPT.TRAP 0x1 ;  /* 0x000000040000795c */ /* 0x000fea0000300000 */
[----:B------:R-:W-:-:S04]  /*b370*/  MOV R5, 0x0 ;  /* 0x0000000000057802 */ /* 0x000fc80000000f00 */
[----:B------:R-:W-:Y:S05]  /*b380*/  RET.REL.NODEC R4 `(_ZN7cutlass13device_kernelINS_4gemm6kernel13GemmUniversalIN4cute5tupleIJiiiiEEENS1_10collective13CollectiveMmaINS1_46MainloopSm100TmaUmmaWarpSpecializedBlockScaledILi13ELi2ELi2ENS5_IJNS4_1CILi2EEENSA_ILi1EEESC_EEEEENS5_IJNSA_ILi256EEENSA_ILi128EEESG_EEENS5_IJNS_12float_e2m1_tENS_13float_ue4m3_tEEEENS5_IJNS5_IJlSC_lEEENS4_6LayoutINS5_IJNS5_IJNS5_IJNSA_ILi32EEENSA_ILi4EEEEEEiEEENS5_IJNS5_IJNSA_ILi16EEESO_EEEiEEENS5_IJSC_iEEEEEENS5_IJST_NS5_IJNS5_IJNSA_ILi0EEESC_EEENSA_ILi512EEEEEENS5_IJSW_iEEEEEEEEEEESK_S13_NS4_8TiledMMAINS4_8MMA_AtomIJNS4_23SM100_MMA_MXF4_2x1SM_SSISI_SI_fSJ_Li256ELi128ELi16ELNS4_4UMMA5MajorE0ELS18_0ELNS17_7ScaleInE0ELS19_0EEEEEENSM_INS5_IJSC_SC_SC_EEENS5_IJSW_SW_SW_EEEEENS5_IJNS4_10UnderscoreES1F_S1F_EEEEENS5_IJNS4_18SM100_TMA_2SM_LOADES1I_EEENS5_IJNS4_14ComposedLayoutINS4_7SwizzleILi2ELi4ELi3EEENS4_18smem_ptr_flag_bitsILi4EEENSM_INS5_IJNSA_ILi8EEESG_EEENS5_IJSG_SC_EEEEEEENSM_INS5_IJNS5_IJNS5_IJSP_SC_EEESS_EEESC_NS5_IJSC_SB_EEEEEENS5_IJNS5_IJNS5_IJSS_SY_EEESX_EEESW_NS5_IJSO_SY_EEEEEEEEEEEvNS4_8identityENS5_IJS1I_NS4_28SM100_TMA_2SM_LOAD_MULTICASTEEEES23_vS24_EENS_8epilogue10collective18CollectiveEpilogueINS28_23Sm100TmaWarpSpecializedILi4ELi2ELi32ELb1ELb0EEEJNS5_IJSG_SG_SG_EEENS5_IJNSM_ISG_SC_EENSM_ISN_SC_EEEEENS_10bfloat16_tESL_S2H_SL_NS28_6fusion15FusionCallbacksIS2C_NS2I_17LinearCombinationIS2H_fS2H_fLNS_15FloatRoundStyleE2EEES2D_S2G_JEEENS4_5SM1004TMEM4LOAD26SM100_TMEM_LOAD_32dp32b32xENS4_13SM90_TMA_LOADENS1K_IS1M_NS1N_ILi16EEENSM_INS5_IJS1P_SN_EEENS5_IJSN_SC_EEEEEEENS4_39AutoVectorizingCopyWithAssumedAlignmentILi128EEENS4_14SM90_TMA_STOREES2X_S2Z_S2Z_EEEvvEEEEvNT_6ParamsE) ;  /* 0xffffff4c041c7950 */ /* 0x000fea0003c3ffff */
        .weak           $__internal_2_$__cuda_sm10x_tcgen05_guardrail_trap_unallocated_columns_being_dealloced
        .type           $__internal_2_$__cuda_sm10x_tcgen05_guardrail_trap_unallocated_columns_being_dealloced,@function
        .size           $__internal_2_$__cuda_sm10x_tcgen05_guardrail_trap_unallocated_columns_being_dealloced,(.L_x_223 - $__internal_2_$__cuda_sm10x_tcgen05_guardrail_trap_unallocated_columns_being_dealloced)
$__internal_2_$__cuda_sm10x_tcgen05_guardrail_trap_unallocated_columns_being_dealloced:
[----:B------:R-:W-:Y:S05]  /*b390*/  BPT.TRAP 0x1 ;  /* 0x000000040000795c */ /* 0x000fea0000300000 */
[----:B------:R-:W-:-:S04]  /*b3a0*/  HFMA2 R3, -RZ, RZ, 0, 0 ;  /* 0x00000000ff037431 */ /* 0x000fc800000001ff */
[----:B------:R-:W-:Y:S05]  /*b3b0*/  RET.REL.NODEC R2 `(_ZN7cutlass13device_kernelINS_4gemm6kernel13GemmUniversalIN4cute5tupleIJiiiiEEENS1_10collective13CollectiveMmaINS1_46MainloopSm100TmaUmmaWarpSpecializedBlockScaledILi13ELi2ELi2ENS5_IJNS4_1CILi2EEENSA_ILi1EEESC_EEEEENS5_IJNSA_ILi256EEENSA_ILi128EEESG_EEENS5_IJNS_12float_e2m1_tENS_13float_ue4m3_tEEEENS5_IJNS5_IJlSC_lEEENS4_6LayoutINS5_IJNS5_IJNS5_IJNSA_ILi32EEENSA_ILi4EEEEEEiEEENS5_IJNS5_IJNSA_ILi16EEESO_EEEiEEENS5_IJSC_iEEEEEENS5_IJST_NS5_IJNS5_IJNSA_ILi0EEESC_EEENSA_ILi512EEEEEENS5_IJSW_iEEEEEEEEEEESK_S13_NS4_8TiledMMAINS4_8MMA_AtomIJNS4_23SM100_MMA_MXF4_2x1SM_SSISI_SI_fSJ_Li256ELi128ELi16ELNS4_4UMMA5MajorE0ELS18_0ELNS17_7ScaleInE0ELS19_0EEEEEENSM_INS5_IJSC_SC_SC_EEENS5_IJSW_SW_SW_EEEEENS5_IJNS4_10UnderscoreES1F_S1F_EEEEENS5_IJNS4_18SM100_TMA_2SM_LOADES1I_EEENS5_IJNS4_14ComposedLayoutINS4_7SwizzleILi2ELi4ELi3EEENS4_18smem_ptr_flag_bitsILi4EEENSM_INS5_IJNSA_ILi8EEESG_EEENS5_IJSG_SC_EEEEEEENSM_INS5_IJNS5_IJNS5_IJSP_SC_EEESS_EEESC_NS5_IJSC_SB_EEEEEENS5_IJNS5_IJNS5_IJSS_SY_EEESX_EEESW_NS5_IJSO_SY_EEEEEEEEEEEvNS4_8identityENS5_IJS1I_NS4_28SM100_TMA_2SM_LOAD_MULTICASTEEEES23_vS24_EENS_8epilogue10collective18CollectiveEpilogueINS28_23Sm100TmaWarpSpecializedILi4ELi2ELi32ELb1ELb0EEEJNS5_IJSG_SG_SG_EEENS5_IJNSM_ISG_SC_EENSM_ISN_SC_EEEEENS_10bfloat16_tESL_S2H_SL_NS28_6fusion15FusionCallbacksIS2C_NS2I_17LinearCombinationIS2H_fS2H_fLNS_15FloatRoundStyleE2EEES2D_S2G_JEEENS4_5SM1004TMEM4LOAD26SM100_TMEM_LOAD_32dp32b32xENS4_13SM90_TMA_LOADENS1K_IS1M_NS1N_ILi16EEENSM_INS5_IJS1P_SN_EEENS5_IJSN_SC_EEEEEEENS4_39AutoVectorizingCopyWithAssumedAlignmentILi128EEENS4_14SM90_TMA_STOREES2X_S2Z_S2Z_EEEvvEEEEvNT_6ParamsE) ;  /* 0xffffff4c02107950 */ /* 0x000fea0003c3ffff */
.L_x_222:
[----:B------:R-:W-:-:S00]  /*b3c0*/  BRA `(.L_x_222) ;  /* 0xfffffffc00fc7947 */ /* 0x000fc0000383ffff */
[----:B------:R-:W-:-:S00]  /*b3d0*/  NOP ;  /* 0x0000000000007918 */ /* 0x000fc00000000000 */
        /* <DEDUP_REMOVED lines=10> */
.L_x_223:


//--------------------- .nv.global.init           --------------------------
	.section	.nv.global.init,"aw",@progbits
.nv.global.init:
	.type		$str$29,@object
	.size		$str$29,($str$30 - $str$29)
$str$29:
        /*0000*/ 	.byte	0x28, 0x61, 0x64, 0x64, 0x72, 0x65, 0x73, 0x73, 0x20, 0x26, 0x20, 0x6d, 0x61, 0x73, 0x6b, 0x29
        /*0010*/ 	.byte	0x20, 0x3d, 0x3d, 0x20, 0x30, 0x00
	.type		$str$30,@object
	.size		$str$30,($str$26 - $str$30)
$str$30:
        /*0016*/ 	.byte	0x2f, 0x74, 0x6d, 0x70, 0x2f, 0x63, 0x75, 0x74, 0x6c, 0x61, 0x73, 0x73, 0x5f, 0x73, 0x77, 0x65
        /*0026*/ 	.byte	0x65, 0x70, 0x5f, 0x73, 0x72, 0x63, 0x2f, 0x69, 0x6e, 0x63, 0x6c, 0x75, 0x64, 0x65, 0x2f, 0x63
        /*0036*/ 	.byte	0x75, 0x74, 0x65, 0x2f, 0x70, 0x6f, 0x69, 0x6e, 0x74, 0x65, 0x72, 0x5f, 0x66, 0x6c, 0x61, 0x67
        /*0046*/ 	.byte	0x67, 0x65, 0x64, 0x2e, 0x68, 0x70, 0x70, 0x00
	.type		$str$26,@object
	.size		$str$26,($str$25 - $str$26)
$str$26:
        /*004e*/ 	.byte	0x2f, 0x74, 0x6d, 0x70, 0x2f, 0x63, 0x75, 0x74, 0x6c, 0x61, 0x73, 0x73, 0x5f, 0x73, 0x77, 0x65
        /*005e*/ 	.byte	0x65, 0x70, 0x5f, 0x73, 0x72, 0x63, 0x2f, 0x69, 0x6e, 0x63, 0x6c, 0x75, 0x64, 0x65, 0x2f, 0x63
        /*006e*/ 	.byte	0x75, 0x74, 0x65, 0x2f, 0x61, 0x74, 0x6f, 0x6d, 0x2f, 0x63, 0x6f, 0x70, 0x79, 0x5f, 0x74, 0x72
        /*007e*/ 	.byte	0x61, 0x69, 0x74, 0x73, 0x5f, 0x73, 0x6d, 0x31, 0x30, 0x30, 0x2e, 0x68, 0x70, 0x70, 0x00
	.type		$str$25,@object
	.size		$str$25,(__unnamed_1 - $str$25)
$str$25:
        /*008d*/ 	.byte	0x28, 0x28, 0x75, 0x69, 0x6e, 0x74, 0x33, 0x32, 0x5f, 0x74, 0x28, 0x74, 0x68, 0x72, 0x65, 0x61
        /*009d*/ 	.byte	0x64, 0x49, 0x64, 0x78, 0x2e, 0x78, 0x29, 0x20, 0x2f, 0x20, 0x33, 0x32, 0x29, 0x20, 0x25, 0x20
        /*00ad*/ 	.byte	0x34, 0x29, 0x20, 0x3d, 0x3d, 0x20, 0x28, 0x28, 0x28, 0x74, 0x6d, 0x65, 0x6d, 0x5f, 0x61, 0x64
        /*00bd*/ 	.byte	0x64, 0x72, 0x20, 0x3e, 0x3e, 0x20, 0x31, 0x36, 0x29, 0x20, 0x2f, 0x20, 0x33, 0x32, 0x29, 0x20
        /*00cd*/ 	.byte	0x25, 0x20, 0x34, 0x29, 0x00
	.type		__unnamed_1,@object
	.size		__unnamed_1,(__unnamed_2 - __unnamed_1)
__unnamed_1:
        /*00d2*/ 	.byte	0x61, 0x75, 0x74, 0x6f, 0x20, 0x63, 0x75, 0x74, 0x65, 0x3a, 0x3a, 0x61, 0x73, 0x5f, 0x70, 0x6f
        /* <DEDUP_REMOVED lines=24> */
        /*0262*/ 	.byte	0x34, 0x30, 0x39, 0x36, 0x3e, 0x3e, 0x3e, 0x3e, 0x5d, 0x00
	.type		__unnamed_2,@object
	.size		__unnamed_2,(.L_2 - __unnamed_2)
__unnamed_2:
        /* <DEDUP_REMOVED lines=42> */
        /*050c*/ 	.byte	0x3e, 0x3e, 0x5d, 0x00
.L_2:


//--------------------- .nv.shared._ZN7cutlass13device_kernelINS_4gemm6kernel13GemmUniversalIN4cute5tupleIJiiiiEEENS1_10collective13CollectiveMmaINS1_46MainloopSm100TmaUmmaWarpSpecializedBlockScaledILi13ELi2ELi2ENS5_IJNS4_1CILi2EEENSA_ILi1EEESC_EEEEENS5_IJNSA_ILi256EEENSA_ILi128EEESG_EEENS5_IJNS_12float_e2m1_tENS_13float_ue4m3_tEEEENS5_IJNS5_IJlSC_lEEENS4_6LayoutINS5_IJNS5_IJNS5_IJNSA_ILi32EEENSA_ILi4EEEEEEiEEENS5_IJNS5_IJNSA_ILi16EEESO_EEEiEEENS5_IJSC_iEEEEEENS5_IJST_NS5_IJNS5_IJNSA_ILi0EEESC_EEENSA_ILi512EEEEEENS5_IJSW_iEEEEEEEEEEESK_S13_NS4_8TiledMMAINS4_8MMA_AtomIJNS4_23SM100_MMA_MXF4_2x1SM_SSISI_SI_fSJ_Li256ELi128ELi16ELNS4_4UMMA5MajorE0ELS18_0ELNS17_7ScaleInE0ELS19_0EEEEEENSM_INS5_IJSC_SC_SC_EEENS5_IJSW_SW_SW_EEEEENS5_IJNS4_10UnderscoreES1F_S1F_EEEEENS5_IJNS4_18SM100_TMA_2SM_LOADES1I_EEENS5_IJNS4_14ComposedLayoutINS4_7SwizzleILi2ELi4ELi3EEENS4_18smem_ptr_flag_bitsILi4EEENSM_INS5_IJNSA_ILi8EEESG_EEENS5_IJSG_SC_EEEEEEENSM_INS5_IJNS5_IJNS5_IJSP_SC_EEESS_EEESC_NS5_IJSC_SB_EEEEEENS5_IJNS5_IJNS5_IJSS_SY_EEESX_EEESW_NS5_IJSO_SY_EEEEEEEEEEEvNS4_8identityENS5_IJS1I_NS4_28SM100_TMA_2SM_LOAD_MULTICASTEEEES23_vS24_EENS_8epilogue10collective18CollectiveEpilogueINS28_23Sm100TmaWarpSpecializedILi4ELi2ELi32ELb1ELb0EEEJNS5_IJSG_SG_SG_EEENS5_IJNSM_ISG_SC_EENSM_ISN_SC_EEEEENS_10bfloat16_tESL_S2H_SL_NS28_6fusion15FusionCallbacksIS2C_NS2I_17LinearCombinationIS2H_fS2H_fLNS_15FloatRoundStyleE2EEES2D_S2G_JEEENS4_5SM1004TMEM4LOAD26SM100_TMEM_LOAD_32dp32b32xENS4_13SM90_TMA_LOADENS1K_IS1M_NS1N_ILi16EEENSM_INS5_IJS1P_SN_EEENS5_IJSN_SC_EEEEEEENS4_39AutoVectorizingCopyWithAssumedAlignmentILi128EEENS4_14SM90_TMA_STOREES2X_S2Z_S2Z_EEEvvEEEEvNT_6ParamsE --------------------------
	.section	.nv.shared._ZN7cutlass13device_kernelINS_4gemm6kernel13GemmUniversalIN4cute5tupleIJiiiiEEENS1_10collective13CollectiveMmaINS1_46MainloopSm100TmaUmmaWarpSpecializedBlockScaledILi13ELi2ELi2ENS5_IJNS4_1CILi2EEENSA_ILi1EEESC_EEEEENS5_IJNSA_ILi256EEENSA_ILi128EEESG_EEENS5_IJNS_12float_e2m1_tENS_13float_ue4m3_tEEEENS5_IJNS5_IJlSC_lEEENS4_6LayoutINS5_IJNS5_IJNS5_IJNSA_ILi32EEENSA_ILi4EEEEEEiEEENS5_IJNS5_IJNSA_ILi16EEESO_EEEiEEENS5_IJSC_iEEEEEENS5_IJST_NS5_IJNS5_IJNSA_ILi0EEESC_EEENSA_ILi512EEEEEENS5_IJSW_iEEEEEEEEEEESK_S13_NS4_8TiledMMAINS4_8MMA_AtomIJNS4_23SM100_MMA_MXF4_2x1SM_SSISI_SI_fSJ_Li256ELi128ELi16ELNS4_4UMMA5MajorE0ELS18_0ELNS17_7ScaleInE0ELS19_0EEEEEENSM_INS5_IJSC_SC_SC_EEENS5_IJSW_SW_SW_EEEEENS5_IJNS4_10UnderscoreES1F_S1F_EEEEENS5_IJNS4_18SM100_TMA_2SM_LOADES1I_EEENS5_IJNS4_14ComposedLayoutINS4_7SwizzleILi2ELi4ELi3EEENS4_18smem_ptr_flag_bitsILi4EEENSM_INS5_IJNSA_ILi8EEESG_EEENS5_IJSG_SC_EEEEEEENSM_INS5_IJNS5_IJNS5_IJSP_SC_EEESS_EEESC_NS5_IJSC_SB_EEEEEENS5_IJNS5_IJNS5_IJSS_SY_EEESX_EEESW_NS5_IJSO_SY_EEEEEEEEEEEvNS4_8identityENS5_IJS1I_NS4_28SM100_TMA_2SM_LOAD_MULTICASTEEEES23_vS24_EENS_8epilogue10collective18CollectiveEpilogueINS28_23Sm100TmaWarpSpecializedILi4ELi2ELi32ELb1ELb0EEEJNS5_IJSG_SG_SG_EEENS5_IJNSM_ISG_SC_EENSM_ISN_SC_EEEEENS_10bfloat16_tESL_S2H_SL_NS28_6fusion15FusionCallbacksIS2C_NS2I_17LinearCombinationIS2H_fS2H_fLNS_15FloatRoundStyleE2EEES2D_S2G_JEEENS4_5SM1004TMEM4LOAD26SM100_TMEM_LOAD_32dp32b32xENS4_13SM90_TMA_LOADENS1K_IS1M_NS1N_ILi16EEENSM_INS5_IJS1P_SN_EEENS5_IJSN_SC_EEEEEEENS4_39AutoVectorizingCopyWithAssumedAlignmentILi128EEENS4_14SM90_TMA_STOREES2X_S2Z_S2Z_EEEvvEEEEvNT_6ParamsE,"aw",@nobits
	.sectionflags	@""
	.align	16
	.zero		1024


//--------------------- .nv.shared.reserved.0     --------------------------
	.section	.nv.shared.reserved.0,"aw",@nobits
	.weak		__nv_reservedSMEM_offset_0_alias
	.size		__nv_reservedSMEM_offset_0_alias, 0, 64
	.other		__nv_reservedSMEM_offset_0_alias,@"STO_CUDA_RESERVED_SHARED STV_DEFAULT"
__nv_reservedSMEM_offset_0_alias:
	.zero		0
.nv.shared.reserved.0:
	.zero		64
	.weak		__nv_reservedSMEM_tcgen05_partition
	.type		__nv_reservedSMEM_tcgen05_partition,@object
	.size		__nv_reservedSMEM_tcgen05_partition,(.L_0 - __nv_reservedSMEM_tcgen05_partition)
__nv_reservedSMEM_tcgen05_partition:
	.zero		32
.L_0:


//--------------------- .nv.global                --------------------------
	.section	.nv.global,"aw",@nobits
.nv.global:
	.type		_ZN40_INTERNAL_9e303469_4_k_cu_81eb8a9a_299454cute1_E,@object
	.size		_ZN40_INTERNAL_9e303469_4_k_cu_81eb8a9a_299454cute1_E,(_ZN40_INTERNAL_9e303469_4_k_cu_81eb8a9a_299454cuda3std3__45__cpo6cbeginE - _ZN40_INTERNAL_9e303469_4_k_cu_81eb8a9a_299454cute1_E)
_ZN40_INTERNAL_9e303469_4_k_cu_81eb8a9a_299454cute1_E:
	.zero		1
	.type		_ZN40_INTERNAL_9e303469_4_k_cu_81eb8a9a_299454cuda3std3__45__cpo6cbeginE,@object
	.size		_ZN40_INTERNAL_9e303469_4_k_cu_81eb8a9a_299454cuda3std3__45__cpo6cbeginE,(_ZN40_INTERNAL_9e303469_4_k_cu_81eb8a9a_299454cuda3std3__48in_placeE - _ZN40_INTERNAL_9e303469_4_k_cu_81eb8a9a_299454cuda3std3__45__cpo6cbeginE)
_ZN40_INTERNAL_9e303469_4_k_cu_81eb8a9a_299454cuda3std3__45__cpo6cbeginE:
	.zero		1
	.type		_ZN40_INTERNAL_9e303469_4_k_cu_81eb8a9a_299454cuda3std3__48in_placeE,@object
	.size		_ZN40_INTERNAL_9e303469_4_k_cu_81eb8a9a_299454cuda3std3__48in_placeE,(_ZN40_INTERNAL_9e303469_4_k_cu_81eb8a9a_299454cuda3std6ranges3__45__cpo9iter_moveE - _ZN40_INTERNAL_9e303469_4_k_cu_81eb8a9a_299454cuda3std3__48in_placeE)
_ZN40_INTERNAL_9e303469_4_k_cu_81eb8a9a_299454cuda3std3__48in_placeE:
	.zero		1
	.type		_ZN40_INTERNAL_9e303469_4_k_cu_81eb8a9a_299454cuda3std6ranges3__45__cpo9iter_moveE,@object
	.size		_ZN40_INTERNAL_9e303469_4_k_cu_81eb8a9a_299454cuda3std6ranges3__45__cpo9iter_moveE,(_ZN40_INTERNAL_9e303469_4_k_cu_81eb8a9a_299454cuda3std3__45__cpo5beginE - _ZN40_INTERNAL_9e303469_4_k_cu_81eb8a9a_299454cuda3std6ranges3__45__cpo9iter_moveE)
_ZN40_INTERNAL_9e303469_4_k_cu_81eb8a9a_299454cuda3std6ranges3__45__cpo9iter_moveE:
	.zero		1
	.type		_ZN40_INTERNAL_9e303469_4_k_cu_81eb8a9a_299454cuda3std3__45__cpo5beginE,@object
	.size		_ZN40_INTERNAL_9e303469_4_k_cu_81eb8a9a_299454cuda3std3__45__cpo5beginE,(_ZN40_INTERNAL_9e303469_4_k_cu_81eb8a9a_299454cuda3std3__442_GLOBAL__N__9e303469_4_k_cu_81eb8a9a_299456ignoreE - _ZN40_INTERNAL_9e303469_4_k_cu_81eb8a9a_299454cuda3std3__45__cpo5beginE)
_ZN40_INTERNAL_9e303469_4_k_cu_81eb8a9a_299454cuda3std3__45__cpo5beginE:
	.zero		1
	.type		_ZN40_INTERNAL_9e303469_4_k_cu_81eb8a9a_299454cuda3std3__442_GLOBAL__N__9e303469_4_k_cu_81eb8a9a_299456ignoreE,@object
	.size		_ZN40_INTERNAL_9e303469_4_k_cu_81eb8a9a_299454cuda3std3__442_GLOBAL__N__9e303469_4_k_cu_81eb8a9a_299456ignoreE,(_ZN40_INTERNAL_9e303469_4_k_cu_81eb8a9a_299454cute7productE - _ZN40_INTERNAL_9e303469_4_k_cu_81eb8a9a_299454cuda3std3__442_GLOBAL__N__9e303469_4_k_cu_81eb8a9a_299456ignoreE)
_ZN40_INTERNAL_9e303469_4_k_cu_81eb8a9a_299454cuda3std3__442_GLOBAL__N__9e303469_4_k_cu_81eb8a9a_299456ignoreE:
	.zero		1
	.type		_ZN40_INTERNAL_9e303469_4_k_cu_81eb8a9a_299454cute7productE,@object
	.size		_ZN40_INTERNAL_9e303469_4_k_cu_81eb8a9a_299454cute7productE,(_ZN40_INTERNAL_9e303469_4_k_cu_81eb8a9a_299454cuda3std3__45__cpo3endE - _ZN40_INTERNAL_9e303469_4_k_cu_81eb8a9a_299454cute7productE)
_ZN40_INTERNAL_9e303469_4_k_cu_81eb8a9a_299454cute7productE:
	.zero		1
	.type		_ZN40_INTERNAL_9e303469_4_k_cu_81eb8a9a_299454cuda3std3__45__cpo3endE,@object
	.size		_ZN40_INTERNAL_9e303469_4_k_cu_81eb8a9a_299454cuda3std3__45__cpo3endE,(_ZN40_INTERNAL_9e303469_4_k_cu_81eb8a9a_299454cuda3std3__419piecewise_constructE - _ZN40_INTERNAL_9e303469_4_k_cu_81eb8a9a_299454cuda3std3__45__cpo3endE)
_ZN40_INTERNAL_9e303469_4_k_cu_81eb8a9a_299454cuda3std3__45__cpo3endE:
	.zero		1
	.type		_ZN40_INTERNAL_9e303469_4_k_cu_81eb8a9a_299454cuda3std3__419piecewise_constructE,@object
	.size		_ZN40_INTERNAL_9e303469_4_k_cu_81eb8a9a_299454cuda3std3__419piecewise_constructE,(_ZN40_INTERNAL_9e303469_4_k_cu_81eb8a9a_299454cuda3std3__45__cpo4cendE - _ZN40_INTERNAL_9e303469_4_k_cu_81eb8a9a_299454cuda3std3__419piecewise_constructE)
_ZN40_INTERNAL_9e303469_4_k_cu_81eb8a9a_299454cuda3std3__419piecewise_constructE:
	.zero		1
	.type		_ZN40_INTERNAL_9e303469_4_k_cu_81eb8a9a_299454cuda3std3__45__cpo4cendE,@object
	.size		_ZN40_INTERNAL_9e303469_4_k_cu_81eb8a9a_299454cuda3std3__45__cpo4cendE,(_ZN40_INTERNAL_9e303469_4_k_cu_81eb8a9a_299454cuda3std6ranges3__45__cpo4swapE - _ZN40_INTERNAL_9e303469_4_k_cu_81eb8a9a_299454cuda3std3__45__cpo4cendE)
_ZN40_INTERNAL_9e303469_4_k_cu_81eb8a9a_299454cuda3std3__45__cpo4cendE:
	.zero		1
	.type		_ZN40_INTERNAL_9e303469_4_k_cu_81eb8a9a_299454cuda3std6ranges3__45__cpo4swapE,@object
	.size		_ZN40_INTERNAL_9e303469_4_k_cu_81eb8a9a_299454cuda3std6ranges3__45__cpo4swapE,(.L_10 - _ZN40_INTERNAL_9e303469_4_k_cu_81eb8a9a_299454cuda3std6ranges3__45__cpo4swapE)
_ZN40_INTERNAL_9e303469_4_k_cu_81eb8a9a_299454cuda3std6ranges3__45__cpo4swapE:
	.zero		1
.L_10:


//--------------------- .nv.constant0._ZN7cutlass13device_kernelINS_4gemm6kernel13GemmUniversalIN4cute5tupleIJiiiiEEENS1_10collective13CollectiveMmaINS1_46MainloopSm100TmaUmmaWarpSpecializedBlockScaledILi13ELi2ELi2ENS5_IJNS4_1CILi2EEENSA_ILi1EEESC_EEEEENS5_IJNSA_ILi256EEENSA_ILi128EEESG_EEENS5_IJNS_12float_e2m1_tENS_13float_ue4m3_tEEEENS5_IJNS5_IJlSC_lEEENS4_6LayoutINS5_IJNS5_IJNS5_IJNSA_ILi32EEENSA_ILi4EEEEEEiEEENS5_IJNS5_IJNSA_ILi16EEESO_EEEiEEENS5_IJSC_iEEEEEENS5_IJST_NS5_IJNS5_IJNSA_ILi0EEESC_EEENSA_ILi512EEEEEENS5_IJSW_iEEEEEEEEEEESK_S13_NS4_8TiledMMAINS4_8MMA_AtomIJNS4_23SM100_MMA_MXF4_2x1SM_SSISI_SI_fSJ_Li256ELi128ELi16ELNS4_4UMMA5MajorE0ELS18_0ELNS17_7ScaleInE0ELS19_0EEEEEENSM_INS5_IJSC_SC_SC_EEENS5_IJSW_SW_SW_EEEEENS5_IJNS4_10UnderscoreES1F_S1F_EEEEENS5_IJNS4_18SM100_TMA_2SM_LOADES1I_EEENS5_IJNS4_14ComposedLayoutINS4_7SwizzleILi2ELi4ELi3EEENS4_18smem_ptr_flag_bitsILi4EEENSM_INS5_IJNSA_ILi8EEESG_EEENS5_IJSG_SC_EEEEEEENSM_INS5_IJNS5_IJNS5_IJSP_SC_EEESS_EEESC_NS5_IJSC_SB_EEEEEENS5_IJNS5_IJNS5_IJSS_SY_EEESX_EEESW_NS5_IJSO_SY_EEEEEEEEEEEvNS4_8identityENS5_IJS1I_NS4_28SM100_TMA_2SM_LOAD_MULTICASTEEEES23_vS24_EENS_8epilogue10collective18CollectiveEpilogueINS28_23Sm100TmaWarpSpecializedILi4ELi2ELi32ELb1ELb0EEEJNS5_IJSG_SG_SG_EEENS5_IJNSM_ISG_SC_EENSM_ISN_SC_EEEEENS_10bfloat16_tESL_S2H_SL_NS28_6fusion15FusionCallbacksIS2C_NS2I_17LinearCombinationIS2H_fS2H_fLNS_15FloatRoundStyleE2EEES2D_S2G_JEEENS4_5SM1004TMEM4LOAD26SM100_TMEM_LOAD_32dp32b32xENS4_13SM90_TMA_LOADENS1K_IS1M_NS1N_ILi16EEENSM_INS5_IJS1P_SN_EEENS5_IJSN_SC_EEEEEEENS4_39AutoVectorizingCopyWithAssumedAlignmentILi128EEENS4_14SM90_TMA_STOREES2X_S2Z_S2Z_EEEvvEEEEvNT_6ParamsE --------------------------
	.section	.nv.constant0._ZN7cutlass13device_kernelINS_4gemm6kernel13GemmUniversalIN4cute5tupleIJiiiiEEENS1_10collective13CollectiveMmaINS1_46MainloopSm100TmaUmmaWarpSpecializedBlockScaledILi13ELi2ELi2ENS5_IJNS4_1CILi2EEENSA_ILi1EEESC_EEEEENS5_IJNSA_ILi256EEENSA_ILi128EEESG_EEENS5_IJNS_12float_e2m1_tENS_13float_ue4m3_tEEEENS5_IJNS5_IJlSC_lEEENS4_6LayoutINS5_IJNS5_IJNS5_IJNSA_ILi32EEENSA_ILi4EEEEEEiEEENS5_IJNS5_IJNSA_ILi16EEESO_EEEiEEENS5_IJSC_iEEEEEENS5_IJST_NS5_IJNS5_IJNSA_ILi0EEESC_EEENSA_ILi512EEEEEENS5_IJSW_iEEEEEEEEEEESK_S13_NS4_8TiledMMAINS4_8MMA_AtomIJNS4_23SM100_MMA_MXF4_2x1SM_SSISI_SI_fSJ_Li256ELi128ELi16ELNS4_4UMMA5MajorE0ELS18_0ELNS17_7ScaleInE0ELS19_0EEEEEENSM_INS5_IJSC_SC_SC_EEENS5_IJSW_SW_SW_EEEEENS5_IJNS4_10UnderscoreES1F_S1F_EEEEENS5_IJNS4_18SM100_TMA_2SM_LOADES1I_EEENS5_IJNS4_14ComposedLayoutINS4_7SwizzleILi2ELi4ELi3EEENS4_18smem_ptr_flag_bitsILi4EEENSM_INS5_IJNSA_ILi8EEESG_EEENS5_IJSG_SC_EEEEEEENSM_INS5_IJNS5_IJNS5_IJSP_SC_EEESS_EEESC_NS5_IJSC_SB_EEEEEENS5_IJNS5_IJNS5_IJSS_SY_EEESX_EEESW_NS5_IJSO_SY_EEEEEEEEEEEvNS4_8identityENS5_IJS1I_NS4_28SM100_TMA_2SM_LOAD_MULTICASTEEEES23_vS24_EENS_8epilogue10collective18CollectiveEpilogueINS28_23Sm100TmaWarpSpecializedILi4ELi2ELi32ELb1ELb0EEEJNS5_IJSG_SG_SG_EEENS5_IJNSM_ISG_SC_EENSM_ISN_SC_EEEEENS_10bfloat16_tESL_S2H_SL_NS28_6fusion15FusionCallbacksIS2C_NS2I_17LinearCombinationIS2H_fS2H_fLNS_15FloatRoundStyleE2EEES2D_S2G_JEEENS4_5SM1004TMEM4LOAD26SM100_TMEM_LOAD_32dp32b32xENS4_13SM90_TMA_LOADENS1K_IS1M_NS1N_ILi16EEENSM_INS5_IJS1P_SN_EEENS5_IJSN_SC_EEEEEEENS4_39AutoVectorizingCopyWithAssumedAlignmentILi128EEENS4_14SM90_TMA_STOREES2X_S2Z_S2Z_EEEvvEEEEvNT_6ParamsE,"a",@progbits
	.sectionflags	@""
	.align	4
.nv.constant0._ZN7cutlass13device_kernelINS_4gemm6kernel13GemmUniversalIN4cute5tupleIJiiiiEEENS1_10collective13CollectiveMmaINS1_46MainloopSm100TmaUmmaWarpSpecializedBlockScaledILi13ELi2ELi2ENS5_IJNS4_1CILi2EEENSA_ILi1EEESC_EEEEENS5_IJNSA_ILi256EEENSA_ILi128EEESG_EEENS5_IJNS_12float_e2m1_tENS_13float_ue4m3_tEEEENS5_IJNS5_IJlSC_lEEENS4_6LayoutINS5_IJNS5_IJNS5_IJNSA_ILi32EEENSA_ILi4EEEEEEiEEENS5_IJNS5_IJNSA_ILi16EEESO_EEEiEEENS5_IJSC_iEEEEEENS5_IJST_NS5_IJNS5_IJNSA_ILi0EEESC_EEENSA_ILi512EEEEEENS5_IJSW_iEEEEEEEEEEESK_S13_NS4_8TiledMMAINS4_8MMA_AtomIJNS4_23SM100_MMA_MXF4_2x1SM_SSISI_SI_fSJ_Li256ELi128ELi16ELNS4_4UMMA5MajorE0ELS18_0ELNS17_7ScaleInE0ELS19_0EEEEEENSM_INS5_IJSC_SC_SC_EEENS5_IJSW_SW_SW_EEEEENS5_IJNS4_10UnderscoreES1F_S1F_EEEEENS5_IJNS4_18SM100_TMA_2SM_LOADES1I_EEENS5_IJNS4_14ComposedLayoutINS4_7SwizzleILi2ELi4ELi3EEENS4_18smem_ptr_flag_bitsILi4EEENSM_INS5_IJNSA_ILi8EEESG_EEENS5_IJSG_SC_EEEEEEENSM_INS5_IJNS5_IJNS5_IJSP_SC_EEESS_EEESC_NS5_IJSC_SB_EEEEEENS5_IJNS5_IJNS5_IJSS_SY_EEESX_EEESW_NS5_IJSO_SY_EEEEEEEEEEEvNS4_8identityENS5_IJS1I_NS4_28SM100_TMA_2SM_LOAD_MULTICASTEEEES23_vS24_EENS_8epilogue10collective18CollectiveEpilogueINS28_23Sm100TmaWarpSpecializedILi4ELi2ELi32ELb1ELb0EEEJNS5_IJSG_SG_SG_EEENS5_IJNSM_ISG_SC_EENSM_ISN_SC_EEEEENS_10bfloat16_tESL_S2H_SL_NS28_6fusion15FusionCallbacksIS2C_NS2I_17LinearCombinationIS2H_fS2H_fLNS_15FloatRoundStyleE2EEES2D_S2G_JEEENS4_5SM1004TMEM4LOAD26SM100_TMEM_LOAD_32dp32b32xENS4_13SM90_TMA_LOADENS1K_IS1M_NS1N_ILi16EEENSM_INS5_IJS1P_SN_EEENS5_IJSN_SC_EEEEEEENS4_39AutoVectorizingCopyWithAssumedAlignmentILi128EEENS4_14SM90_TMA_STOREES2X_S2Z_S2Z_EEEvvEEEEvNT_6ParamsE:
	.zero		3968


//--------------------- SYMBOLS --------------------------

	.type		.nv.reservedSmem.offset0,@object
	.size		.nv.reservedSmem.offset0,0x4
	.type		.nv.reservedSmem.cap,@object
	.size		.nv.reservedSmem.cap,0x4
	.type		__assertfail,@function
